//
// Generated by NVIDIA NVVM Compiler
//
// Compiler Build ID: CL-36424714
// Cuda compilation tools, release 13.0, V13.0.88
// Based on NVVM 20.0.0
//

.version 9.0
.target sm_100
.address_size 64

	// .globl	_Z9CountSortPiS_ii
.extern .func  (.param .b32 func_retval0) vprintf
(
	.param .b64 vprintf_param_0,
	.param .b64 vprintf_param_1
)
;
.global .align 1 .b8 $str[4] = {37, 100, 10};

.visible .entry _Z9CountSortPiS_ii(
	.param .u64 .ptr .align 1 _Z9CountSortPiS_ii_param_0,
	.param .u64 .ptr .align 1 _Z9CountSortPiS_ii_param_1,
	.param .u32 _Z9CountSortPiS_ii_param_2,
	.param .u32 _Z9CountSortPiS_ii_param_3
)
{
	.local .align 8 .b8 	__local_depot0[8];
	.reg .b64 	%SP;
	.reg .b64 	%SPL;
	.reg .pred 	%p<38>;
	.reg .b32 	%r<216>;
	.reg .b64 	%rd<214>;

	mov.u64 	%SPL, __local_depot0;
	cvta.local.u64 	%SP, %SPL;
	ld.param.u64 	%rd67, [_Z9CountSortPiS_ii_param_0];
	ld.param.u64 	%rd68, [_Z9CountSortPiS_ii_param_1];
	ld.param.s32 	%rd7, [_Z9CountSortPiS_ii_param_2];
	ld.param.u32 	%r29, [_Z9CountSortPiS_ii_param_3];
	cvta.to.global.u64 	%rd1, %rd67;
	cvta.to.global.u64 	%rd2, %rd68;
	mov.u32 	%r30, %ntid.x;
	cvt.u64.u32 	%rd3, %r30;
	mov.u32 	%r31, %nctaid.x;
	cvt.u64.u32 	%rd4, %r31;
	mov.u32 	%r32, %ctaid.x;
	cvt.u64.u32 	%rd5, %r32;
	mov.u32 	%r33, %tid.x;
	cvt.u64.u32 	%rd6, %r33;
	and.b64  	%rd69, %rd7, -4294967296;
	setp.ne.s64 	%p1, %rd69, 0;
	@%p1 bra 	$L__BB0_2;
	cvt.u32.u64 	%r34, %rd4;
	cvt.u32.u64 	%r35, %rd7;
	rem.u32 	%r36, %r35, %r34;
	cvt.u64.u32 	%rd197, %r36;
	bra.uni 	$L__BB0_3;
$L__BB0_2:
	rem.u64 	%rd197, %rd7, %rd4;
$L__BB0_3:
	setp.eq.s64 	%p2, %rd197, 0;
	add.s64 	%rd71, %rd4, -1;
	setp.ne.s64 	%p3, %rd71, %rd5;
	or.pred  	%p4, %p2, %p3;
	@%p4 bra 	$L__BB0_7;
	setp.ne.s64 	%p6, %rd69, 0;
	@%p6 bra 	$L__BB0_6;
	cvt.u32.u64 	%r40, %rd4;
	cvt.u32.u64 	%r41, %rd7;
	div.u32 	%r42, %r41, %r40;
	cvt.u64.u32 	%rd199, %r42;
	add.s64 	%rd198, %rd199, %rd197;
	bra.uni 	$L__BB0_10;
$L__BB0_6:
	div.u64 	%rd199, %rd7, %rd4;
	add.s64 	%rd198, %rd199, %rd197;
	bra.uni 	$L__BB0_10;
$L__BB0_7:
	setp.ne.s64 	%p5, %rd69, 0;
	@%p5 bra 	$L__BB0_9;
	cvt.u32.u64 	%r37, %rd4;
	cvt.u32.u64 	%r38, %rd7;
	div.u32 	%r39, %r38, %r37;
	cvt.u64.u32 	%rd198, %r39;
	mov.u64 	%rd199, %rd198;
	bra.uni 	$L__BB0_10;
$L__BB0_9:
	div.u64 	%rd198, %rd7, %rd4;
	mov.u64 	%rd199, %rd198;
$L__BB0_10:
	and.b64  	%rd75, %rd198, -4294967296;
	setp.ne.s64 	%p7, %rd75, 0;
	@%p7 bra 	$L__BB0_12;
	cvt.u32.u64 	%r43, %rd3;
	cvt.u32.u64 	%r44, %rd198;
	div.u32 	%r45, %r44, %r43;
	mul.lo.s32 	%r46, %r45, %r43;
	sub.s32 	%r47, %r44, %r46;
	cvt.u64.u32 	%rd200, %r45;
	cvt.u64.u32 	%rd201, %r47;
	bra.uni 	$L__BB0_13;
$L__BB0_12:
	div.u64 	%rd200, %rd198, %rd3;
	mul.lo.s64 	%rd76, %rd200, %rd3;
	sub.s64 	%rd201, %rd198, %rd76;
$L__BB0_13:
	mul.lo.s64 	%rd78, %rd199, %rd5;
	mad.lo.s64 	%rd205, %rd200, %rd6, %rd78;
	add.s64 	%rd79, %rd205, %rd200;
	setp.ne.s64 	%p8, %rd201, 0;
	add.s64 	%rd81, %rd3, -1;
	setp.eq.s64 	%p9, %rd81, %rd6;
	selp.b64 	%rd82, %rd201, 0, %p9;
	selp.b64 	%rd26, %rd82, 0, %p8;
	add.s64 	%rd83, %rd79, %rd26;
	setp.ge.u64 	%p10, %rd205, %rd83;
	@%p10 bra 	$L__BB0_26;
	add.s64 	%rd27, %rd26, %rd200;
	add.s64 	%rd84, %rd27, -1;
	setp.lt.u64 	%p11, %rd84, 15;
	@%p11 bra 	$L__BB0_17;
	and.b64  	%rd203, %rd27, -16;
	shl.b64 	%rd85, %rd205, 2;
	add.s64 	%rd86, %rd85, %rd1;
	add.s64 	%rd202, %rd86, 32;
$L__BB0_16:
	.pragma "nounroll";
	ld.global.u32 	%r48, [%rd202+-32];
	mul.wide.s32 	%rd87, %r48, 4;
	add.s64 	%rd88, %rd2, %rd87;
	atom.global.add.u32 	%r49, [%rd88], 1;
	ld.global.u32 	%r50, [%rd202+-28];
	mul.wide.s32 	%rd89, %r50, 4;
	add.s64 	%rd90, %rd2, %rd89;
	atom.global.add.u32 	%r51, [%rd90], 1;
	ld.global.u32 	%r52, [%rd202+-24];
	mul.wide.s32 	%rd91, %r52, 4;
	add.s64 	%rd92, %rd2, %rd91;
	atom.global.add.u32 	%r53, [%rd92], 1;
	ld.global.u32 	%r54, [%rd202+-20];
	mul.wide.s32 	%rd93, %r54, 4;
	add.s64 	%rd94, %rd2, %rd93;
	atom.global.add.u32 	%r55, [%rd94], 1;
	ld.global.u32 	%r56, [%rd202+-16];
	mul.wide.s32 	%rd95, %r56, 4;
	add.s64 	%rd96, %rd2, %rd95;
	atom.global.add.u32 	%r57, [%rd96], 1;
	ld.global.u32 	%r58, [%rd202+-12];
	mul.wide.s32 	%rd97, %r58, 4;
	add.s64 	%rd98, %rd2, %rd97;
	atom.global.add.u32 	%r59, [%rd98], 1;
	ld.global.u32 	%r60, [%rd202+-8];
	mul.wide.s32 	%rd99, %r60, 4;
	add.s64 	%rd100, %rd2, %rd99;
	atom.global.add.u32 	%r61, [%rd100], 1;
	ld.global.u32 	%r62, [%rd202+-4];
	mul.wide.s32 	%rd101, %r62, 4;
	add.s64 	%rd102, %rd2, %rd101;
	atom.global.add.u32 	%r63, [%rd102], 1;
	ld.global.u32 	%r64, [%rd202];
	mul.wide.s32 	%rd103, %r64, 4;
	add.s64 	%rd104, %rd2, %rd103;
	atom.global.add.u32 	%r65, [%rd104], 1;
	ld.global.u32 	%r66, [%rd202+4];
	mul.wide.s32 	%rd105, %r66, 4;
	add.s64 	%rd106, %rd2, %rd105;
	atom.global.add.u32 	%r67, [%rd106], 1;
	ld.global.u32 	%r68, [%rd202+8];
	mul.wide.s32 	%rd107, %r68, 4;
	add.s64 	%rd108, %rd2, %rd107;
	atom.global.add.u32 	%r69, [%rd108], 1;
	ld.global.u32 	%r70, [%rd202+12];
	mul.wide.s32 	%rd109, %r70, 4;
	add.s64 	%rd110, %rd2, %rd109;
	atom.global.add.u32 	%r71, [%rd110], 1;
	ld.global.u32 	%r72, [%rd202+16];
	mul.wide.s32 	%rd111, %r72, 4;
	add.s64 	%rd112, %rd2, %rd111;
	atom.global.add.u32 	%r73, [%rd112], 1;
	ld.global.u32 	%r74, [%rd202+20];
	mul.wide.s32 	%rd113, %r74, 4;
	add.s64 	%rd114, %rd2, %rd113;
	atom.global.add.u32 	%r75, [%rd114], 1;
	ld.global.u32 	%r76, [%rd202+24];
	mul.wide.s32 	%rd115, %r76, 4;
	add.s64 	%rd116, %rd2, %rd115;
	atom.global.add.u32 	%r77, [%rd116], 1;
	ld.global.u32 	%r78, [%rd202+28];
	mul.wide.s32 	%rd117, %r78, 4;
	add.s64 	%rd118, %rd2, %rd117;
	atom.global.add.u32 	%r79, [%rd118], 1;
	add.s64 	%rd205, %rd205, 16;
	add.s64 	%rd203, %rd203, -16;
	add.s64 	%rd202, %rd202, 64;
	setp.ne.s64 	%p12, %rd203, 0;
	@%p12 bra 	$L__BB0_16;
$L__BB0_17:
	and.b64  	%rd37, %rd27, 15;
	setp.eq.s64 	%p13, %rd37, 0;
	@%p13 bra 	$L__BB0_26;
	and.b64  	%rd38, %rd27, 7;
	setp.lt.u64 	%p14, %rd37, 8;
	@%p14 bra 	$L__BB0_20;
	shl.b64 	%rd119, %rd205, 2;
	add.s64 	%rd120, %rd1, %rd119;
	ld.global.u32 	%r80, [%rd120];
	mul.wide.s32 	%rd121, %r80, 4;
	add.s64 	%rd122, %rd2, %rd121;
	atom.global.add.u32 	%r81, [%rd122], 1;
	ld.global.u32 	%r82, [%rd120+4];
	mul.wide.s32 	%rd123, %r82, 4;
	add.s64 	%rd124, %rd2, %rd123;
	atom.global.add.u32 	%r83, [%rd124], 1;
	ld.global.u32 	%r84, [%rd120+8];
	mul.wide.s32 	%rd125, %r84, 4;
	add.s64 	%rd126, %rd2, %rd125;
	atom.global.add.u32 	%r85, [%rd126], 1;
	ld.global.u32 	%r86, [%rd120+12];
	mul.wide.s32 	%rd127, %r86, 4;
	add.s64 	%rd128, %rd2, %rd127;
	atom.global.add.u32 	%r87, [%rd128], 1;
	ld.global.u32 	%r88, [%rd120+16];
	mul.wide.s32 	%rd129, %r88, 4;
	add.s64 	%rd130, %rd2, %rd129;
	atom.global.add.u32 	%r89, [%rd130], 1;
	ld.global.u32 	%r90, [%rd120+20];
	mul.wide.s32 	%rd131, %r90, 4;
	add.s64 	%rd132, %rd2, %rd131;
	atom.global.add.u32 	%r91, [%rd132], 1;
	ld.global.u32 	%r92, [%rd120+24];
	mul.wide.s32 	%rd133, %r92, 4;
	add.s64 	%rd134, %rd2, %rd133;
	atom.global.add.u32 	%r93, [%rd134], 1;
	ld.global.u32 	%r94, [%rd120+28];
	mul.wide.s32 	%rd135, %r94, 4;
	add.s64 	%rd136, %rd2, %rd135;
	atom.global.add.u32 	%r95, [%rd136], 1;
	add.s64 	%rd205, %rd205, 8;
$L__BB0_20:
	setp.eq.s64 	%p15, %rd38, 0;
	@%p15 bra 	$L__BB0_26;
	and.b64  	%rd208, %rd27, 3;
	setp.lt.u64 	%p16, %rd38, 4;
	@%p16 bra 	$L__BB0_23;
	shl.b64 	%rd137, %rd205, 2;
	add.s64 	%rd138, %rd1, %rd137;
	ld.global.u32 	%r96, [%rd138];
	mul.wide.s32 	%rd139, %r96, 4;
	add.s64 	%rd140, %rd2, %rd139;
	atom.global.add.u32 	%r97, [%rd140], 1;
	ld.global.u32 	%r98, [%rd138+4];
	mul.wide.s32 	%rd141, %r98, 4;
	add.s64 	%rd142, %rd2, %rd141;
	atom.global.add.u32 	%r99, [%rd142], 1;
	ld.global.u32 	%r100, [%rd138+8];
	mul.wide.s32 	%rd143, %r100, 4;
	add.s64 	%rd144, %rd2, %rd143;
	atom.global.add.u32 	%r101, [%rd144], 1;
	ld.global.u32 	%r102, [%rd138+12];
	mul.wide.s32 	%rd145, %r102, 4;
	add.s64 	%rd146, %rd2, %rd145;
	atom.global.add.u32 	%r103, [%rd146], 1;
	add.s64 	%rd205, %rd205, 4;
$L__BB0_23:
	setp.eq.s64 	%p17, %rd208, 0;
	@%p17 bra 	$L__BB0_26;
	shl.b64 	%rd147, %rd205, 2;
	add.s64 	%rd209, %rd1, %rd147;
$L__BB0_25:
	.pragma "nounroll";
	ld.global.u32 	%r104, [%rd209];
	mul.wide.s32 	%rd148, %r104, 4;
	add.s64 	%rd149, %rd2, %rd148;
	atom.global.add.u32 	%r105, [%rd149], 1;
	add.s64 	%rd209, %rd209, 4;
	add.s64 	%rd208, %rd208, -1;
	setp.ne.s64 	%p18, %rd208, 0;
	@%p18 bra 	$L__BB0_25;
$L__BB0_26:
	mov.u32 	%r106, %tid.x;
	cvt.u64.u32 	%rd49, %r106;
	cvt.u32.u64 	%r107, %rd5;
	bar.sync 	0;
	or.b32  	%r108, %r107, %r106;
	setp.ne.s32 	%p19, %r108, 0;
	@%p19 bra 	$L__BB0_42;
	setp.lt.s32 	%p20, %r29, 2;
	@%p20 bra 	$L__BB0_41;
	add.s32 	%r1, %r29, -1;
	add.s32 	%r110, %r29, -2;
	and.b32  	%r2, %r1, 15;
	setp.lt.u32 	%p21, %r110, 15;
	mov.b32 	%r209, 1;
	@%p21 bra 	$L__BB0_32;
	and.b32  	%r112, %r1, -16;
	neg.s32 	%r207, %r112;
	add.s64 	%rd210, %rd2, 32;
	mov.b32 	%r206, 0;
$L__BB0_30:
	.pragma "nounroll";
	ld.global.u32 	%r113, [%rd210+-32];
	ld.global.u32 	%r114, [%rd210+-28];
	add.s32 	%r115, %r114, %r113;
	st.global.u32 	[%rd210+-28], %r115;
	ld.global.u32 	%r116, [%rd210+-24];
	add.s32 	%r117, %r116, %r115;
	st.global.u32 	[%rd210+-24], %r117;
	ld.global.u32 	%r118, [%rd210+-20];
	add.s32 	%r119, %r118, %r117;
	st.global.u32 	[%rd210+-20], %r119;
	ld.global.u32 	%r120, [%rd210+-16];
	add.s32 	%r121, %r120, %r119;
	st.global.u32 	[%rd210+-16], %r121;
	ld.global.u32 	%r122, [%rd210+-12];
	add.s32 	%r123, %r122, %r121;
	st.global.u32 	[%rd210+-12], %r123;
	ld.global.u32 	%r124, [%rd210+-8];
	add.s32 	%r125, %r124, %r123;
	st.global.u32 	[%rd210+-8], %r125;
	ld.global.u32 	%r126, [%rd210+-4];
	add.s32 	%r127, %r126, %r125;
	st.global.u32 	[%rd210+-4], %r127;
	ld.global.u32 	%r128, [%rd210];
	add.s32 	%r129, %r128, %r127;
	st.global.u32 	[%rd210], %r129;
	ld.global.u32 	%r130, [%rd210+4];
	add.s32 	%r131, %r130, %r129;
	st.global.u32 	[%rd210+4], %r131;
	ld.global.u32 	%r132, [%rd210+8];
	add.s32 	%r133, %r132, %r131;
	st.global.u32 	[%rd210+8], %r133;
	ld.global.u32 	%r134, [%rd210+12];
	add.s32 	%r135, %r134, %r133;
	st.global.u32 	[%rd210+12], %r135;
	ld.global.u32 	%r136, [%rd210+16];
	add.s32 	%r137, %r136, %r135;
	st.global.u32 	[%rd210+16], %r137;
	ld.global.u32 	%r138, [%rd210+20];
	add.s32 	%r139, %r138, %r137;
	st.global.u32 	[%rd210+20], %r139;
	ld.global.u32 	%r140, [%rd210+24];
	add.s32 	%r141, %r140, %r139;
	st.global.u32 	[%rd210+24], %r141;
	ld.global.u32 	%r142, [%rd210+28];
	add.s32 	%r143, %r142, %r141;
	st.global.u32 	[%rd210+28], %r143;
	ld.global.u32 	%r144, [%rd210+32];
	add.s32 	%r145, %r144, %r143;
	st.global.u32 	[%rd210+32], %r145;
	add.s32 	%r207, %r207, 16;
	add.s32 	%r206, %r206, 16;
	add.s64 	%rd210, %rd210, 64;
	setp.ne.s32 	%p22, %r207, 0;
	@%p22 bra 	$L__BB0_30;
	add.s32 	%r209, %r206, 1;
$L__BB0_32:
	setp.eq.s32 	%p23, %r2, 0;
	@%p23 bra 	$L__BB0_41;
	and.b32  	%r10, %r1, 7;
	setp.lt.u32 	%p24, %r2, 8;
	@%p24 bra 	$L__BB0_35;
	mul.wide.s32 	%rd150, %r209, 4;
	add.s64 	%rd151, %rd2, %rd150;
	ld.global.u32 	%r146, [%rd151+-4];
	mul.wide.u32 	%rd152, %r209, 4;
	add.s64 	%rd153, %rd2, %rd152;
	ld.global.u32 	%r147, [%rd153];
	add.s32 	%r148, %r147, %r146;
	st.global.u32 	[%rd153], %r148;
	add.s32 	%r149, %r209, 1;
	mul.wide.u32 	%rd154, %r149, 4;
	add.s64 	%rd155, %rd2, %rd154;
	ld.global.u32 	%r150, [%rd155];
	add.s32 	%r151, %r150, %r148;
	st.global.u32 	[%rd155], %r151;
	add.s32 	%r152, %r209, 2;
	ld.global.u32 	%r153, [%rd151+4];
	mul.wide.u32 	%rd156, %r152, 4;
	add.s64 	%rd157, %rd2, %rd156;
	ld.global.u32 	%r154, [%rd157];
	add.s32 	%r155, %r154, %r153;
	st.global.u32 	[%rd157], %r155;
	add.s32 	%r156, %r209, 3;
	ld.global.u32 	%r157, [%rd151+8];
	mul.wide.u32 	%rd158, %r156, 4;
	add.s64 	%rd159, %rd2, %rd158;
	ld.global.u32 	%r158, [%rd159];
	add.s32 	%r159, %r158, %r157;
	st.global.u32 	[%rd159], %r159;
	add.s32 	%r160, %r209, 4;
	ld.global.u32 	%r161, [%rd151+12];
	mul.wide.u32 	%rd160, %r160, 4;
	add.s64 	%rd161, %rd2, %rd160;
	ld.global.u32 	%r162, [%rd161];
	add.s32 	%r163, %r162, %r161;
	st.global.u32 	[%rd161], %r163;
	add.s32 	%r164, %r209, 5;
	ld.global.u32 	%r165, [%rd151+16];
	mul.wide.u32 	%rd162, %r164, 4;
	add.s64 	%rd163, %rd2, %rd162;
	ld.global.u32 	%r166, [%rd163];
	add.s32 	%r167, %r166, %r165;
	st.global.u32 	[%rd163], %r167;
	add.s32 	%r168, %r209, 6;
	ld.global.u32 	%r169, [%rd151+20];
	mul.wide.u32 	%rd164, %r168, 4;
	add.s64 	%rd165, %rd2, %rd164;
	ld.global.u32 	%r170, [%rd165];
	add.s32 	%r171, %r170, %r169;
	st.global.u32 	[%rd165], %r171;
	ld.global.u32 	%r172, [%rd151+24];
	ld.global.u32 	%r173, [%rd153+28];
	add.s32 	%r174, %r173, %r172;
	st.global.u32 	[%rd153+28], %r174;
	add.s32 	%r209, %r209, 8;
$L__BB0_35:
	setp.eq.s32 	%p25, %r10, 0;
	@%p25 bra 	$L__BB0_41;
	and.b32  	%r13, %r1, 3;
	setp.lt.u32 	%p26, %r10, 4;
	@%p26 bra 	$L__BB0_38;
	mul.wide.s32 	%rd166, %r209, 4;
	add.s64 	%rd167, %rd2, %rd166;
	ld.global.u32 	%r175, [%rd167+-4];
	mul.wide.u32 	%rd168, %r209, 4;
	add.s64 	%rd169, %rd2, %rd168;
	ld.global.u32 	%r176, [%rd169];
	add.s32 	%r177, %r176, %r175;
	st.global.u32 	[%rd169], %r177;
	add.s32 	%r178, %r209, 1;
	mul.wide.u32 	%rd170, %r178, 4;
	add.s64 	%rd171, %rd2, %rd170;
	ld.global.u32 	%r179, [%rd171];
	add.s32 	%r180, %r179, %r177;
	st.global.u32 	[%rd171], %r180;
	add.s32 	%r181, %r209, 2;
	ld.global.u32 	%r182, [%rd167+4];
	mul.wide.u32 	%rd172, %r181, 4;
	add.s64 	%rd173, %rd2, %rd172;
	ld.global.u32 	%r183, [%rd173];
	add.s32 	%r184, %r183, %r182;
	st.global.u32 	[%rd173], %r184;
	ld.global.u32 	%r185, [%rd167+8];
	ld.global.u32 	%r186, [%rd169+12];
	add.s32 	%r187, %r186, %r185;
	st.global.u32 	[%rd169+12], %r187;
	add.s32 	%r209, %r209, 4;
$L__BB0_38:
	setp.eq.s32 	%p27, %r13, 0;
	@%p27 bra 	$L__BB0_41;
	add.s64 	%rd53, %rd2, -4;
	mul.wide.u32 	%rd174, %r209, 4;
	add.s64 	%rd211, %rd2, %rd174;
	neg.s32 	%r211, %r13;
$L__BB0_40:
	.pragma "nounroll";
	mul.wide.s32 	%rd175, %r209, 4;
	add.s64 	%rd176, %rd53, %rd175;
	ld.global.u32 	%r188, [%rd176];
	ld.global.u32 	%r189, [%rd211];
	add.s32 	%r190, %r189, %r188;
	st.global.u32 	[%rd211], %r190;
	add.s32 	%r209, %r209, 1;
	add.s64 	%rd211, %rd211, 4;
	add.s32 	%r211, %r211, 1;
	setp.ne.s32 	%p28, %r211, 0;
	@%p28 bra 	$L__BB0_40;
$L__BB0_41:
	mul.wide.s32 	%rd177, %r29, 4;
	add.s64 	%rd178, %rd2, %rd177;
	ld.global.u32 	%r191, [%rd178+-4];
	add.u64 	%rd179, %SP, 0;
	add.u64 	%rd180, %SPL, 0;
	st.local.u32 	[%rd180], %r191;
	mov.u64 	%rd181, $str;
	cvta.global.u64 	%rd182, %rd181;
	{ // callseq 0, 0
	.param .b64 param0;
	st.param.b64 	[param0], %rd182;
	.param .b64 param1;
	st.param.b64 	[param1], %rd179;
	.param .b32 retval0;
	call.uni (retval0), 
	vprintf, 
	(
	param0, 
	param1
	);
	ld.param.b32 	%r192, [retval0];
	} // callseq 0
$L__BB0_42:
	bar.sync 	0;
	cvt.s64.s32 	%rd57, %r29;
	and.b64  	%rd183, %rd57, -4294967296;
	setp.ne.s64 	%p29, %rd183, 0;
	@%p29 bra 	$L__BB0_44;
	cvt.u32.u64 	%r194, %rd4;
	cvt.u32.u64 	%r195, %rd57;
	div.u32 	%r196, %r195, %r194;
	cvt.u64.u32 	%rd212, %r196;
	bra.uni 	$L__BB0_45;
$L__BB0_44:
	div.u64 	%rd212, %rd57, %rd4;
$L__BB0_45:
	and.b64  	%rd184, %rd212, -4294967296;
	setp.ne.s64 	%p30, %rd184, 0;
	@%p30 bra 	$L__BB0_47;
	cvt.u32.u64 	%r197, %rd3;
	cvt.u32.u64 	%r198, %rd212;
	div.u32 	%r199, %r198, %r197;
	cvt.u64.u32 	%rd213, %r199;
	bra.uni 	$L__BB0_48;
$L__BB0_47:
	div.u64 	%rd213, %rd212, %rd3;
$L__BB0_48:
	mul.lo.s64 	%rd185, %rd212, %rd5;
	mad.lo.s64 	%rd64, %rd213, %rd49, %rd185;
	add.s64 	%rd65, %rd64, %rd213;
	cvt.s64.s32 	%rd186, %rd64;
	setp.le.u64 	%p31, %rd65, %rd186;
	@%p31 bra 	$L__BB0_57;
	cvt.u32.u64 	%r213, %rd64;
$L__BB0_50:
	setp.ne.s32 	%p32, %r213, 0;
	@%p32 bra 	$L__BB0_54;
	ld.global.u32 	%r202, [%rd2];
	setp.lt.s32 	%p35, %r202, 1;
	@%p35 bra 	$L__BB0_56;
	mov.b32 	%r214, 0;
$L__BB0_53:
	mul.wide.u32 	%rd190, %r214, 4;
	add.s64 	%rd191, %rd1, %rd190;
	mov.b32 	%r204, 0;
	st.global.u32 	[%rd191], %r204;
	add.s32 	%r214, %r214, 1;
	ld.global.u32 	%r205, [%rd2];
	setp.lt.s32 	%p36, %r214, %r205;
	@%p36 bra 	$L__BB0_53;
	bra.uni 	$L__BB0_56;
$L__BB0_54:
	mul.wide.s32 	%rd187, %r213, 4;
	add.s64 	%rd66, %rd2, %rd187;
	ld.global.u32 	%r215, [%rd66+-4];
	ld.global.u32 	%r200, [%rd66];
	setp.ge.s32 	%p33, %r215, %r200;
	@%p33 bra 	$L__BB0_56;
$L__BB0_55:
	mul.wide.s32 	%rd188, %r215, 4;
	add.s64 	%rd189, %rd1, %rd188;
	st.global.u32 	[%rd189], %r213;
	add.s32 	%r215, %r215, 1;
	ld.global.u32 	%r201, [%rd66];
	setp.lt.s32 	%p34, %r215, %r201;
	@%p34 bra 	$L__BB0_55;
$L__BB0_56:
	add.s32 	%r213, %r213, 1;
	cvt.s64.s32 	%rd192, %r213;
	setp.gt.u64 	%p37, %rd65, %rd192;
	@%p37 bra 	$L__BB0_50;
$L__BB0_57:
	bar.sync 	0;
	ret;

}


// ===== COMPILED SASS (sm_100) =====

	.target	sm_100

	.elftype	@"ET_EXEC"


//--------------------- .note.nv.tkinfo           --------------------------
	.section	.note.nv.tkinfo,"",@"SHT_NOTE"
	.sectionflags	@"SHF_NOTE_NV_TKINFO"
	.tkinfo
        /*0018*/ 	.word	0x00000002
        /*0030*/ 	.string	""
        /*0030*/ 	.string	"ptxas"
        /*0030*/ 	.string	"Cuda compilation tools, release 13.0, V13.0.88"
        /*0030*/ 	.string	"Build cuda_13.0.r13.0/compiler.36424714_0"
        /*0030*/ 	.string	"-arch sm_100 -m 64 "



//--------------------- .note.nv.cuinfo           --------------------------
	.section	.note.nv.cuinfo,"",@"SHT_NOTE"
	.sectionflags	@"SHF_NOTE_NV_CUINFO"
        /*0018*/ 	.short	0x0002
        /*001a*/ 	.short	0x0064
        /*001c*/ 	.short	0x0082
	.zero		2


//--------------------- .nv.info                  --------------------------
	.section	.nv.info,"",@"SHT_CUDA_INFO"
	.align	4


	//----- nvinfo : EIATTR_REGCOUNT
	.align		4
        /*0000*/ 	.byte	0x04, 0x2f
        /*0002*/ 	.short	(.L_2 - .L_1)
	.align		4
.L_1:
        /*0004*/ 	.word	index@(_Z9CountSortPiS_ii)
        /*0008*/ 	.word	0x00000020


	//----- nvinfo : EIATTR_FRAME_SIZE
	.align		4
.L_2:
        /*000c*/ 	.byte	0x04, 0x11
        /*000e*/ 	.short	(.L_4 - .L_3)
	.align		4
.L_3:
        /*0010*/ 	.word	index@($__internal_1_$__cuda_sm20_rem_u64)
        /*0014*/ 	.word	0x00000008


	//----- nvinfo : EIATTR_FRAME_SIZE
	.align		4
.L_4:
        /*0018*/ 	.byte	0x04, 0x11
        /*001a*/ 	.short	(.L_6 - .L_5)
	.align		4
.L_5:
        /*001c*/ 	.word	index@($__internal_0_$__cuda_sm20_div_u64)
        /*0020*/ 	.word	0x00000008


	//----- nvinfo : EIATTR_FRAME_SIZE
	.align		4
.L_6:
        /*0024*/ 	.byte	0x04, 0x11
        /*0026*/ 	.short	(.L_8 - .L_7)
	.align		4
.L_7:
        /*0028*/ 	.word	index@(_Z9CountSortPiS_ii)
        /*002c*/ 	.word	0x00000008


	//----- nvinfo : EIATTR_MIN_STACK_SIZE
	.align		4
.L_8:
        /*0030*/ 	.byte	0x04, 0x12
        /*0032*/ 	.short	(.L_10 - .L_9)
	.align		4
.L_9:
        /*0034*/ 	.word	index@(_Z9CountSortPiS_ii)
        /*0038*/ 	.word	0x00000008
.L_10:


//--------------------- .nv.compat                --------------------------
	.section	.nv.compat,"",@"SHT_CUDA_COMPAT_INFO"
	.align	4
        /*0000*/ 	.byte	0x02, 0x09, 0x00, 0x00, 0x02, 0x02, 0x01, 0x00, 0x02, 0x05, 0x05, 0x00, 0x03, 0x07, 0x01, 0x01
        /*0010*/ 	.byte	0x02, 0x03, 0x00, 0x00, 0x02, 0x06, 0x01, 0x00, 0x04, 0x0b, 0x08, 0x00, 0x09, 0x00, 0x00, 0x00
        /*0020*/ 	.byte	0x00, 0x00, 0x00, 0x00


//--------------------- .nv.info._Z9CountSortPiS_ii --------------------------
	.section	.nv.info._Z9CountSortPiS_ii,"",@"SHT_CUDA_INFO"
	.sectionflags	@""
	.align	4


	//----- nvinfo : EIATTR_CUDA_API_VERSION
	.align		4
        /*0000*/ 	.byte	0x04, 0x37
        /*0002*/ 	.short	(.L_12 - .L_11)
.L_11:
        /*0004*/ 	.word	0x00000082


	//----- nvinfo : EIATTR_KPARAM_INFO
	.align		4
.L_12:
        /*0008*/ 	.byte	0x04, 0x17
        /*000a*/ 	.short	(.L_14 - .L_13)
.L_13:
        /*000c*/ 	.word	0x00000000
        /*0010*/ 	.short	0x0003
        /*0012*/ 	.short	0x0014
        /*0014*/ 	.byte	0x00, 0xf0, 0x11, 0x00


	//----- nvinfo : EIATTR_KPARAM_INFO
	.align		4
.L_14:
        /*0018*/ 	.byte	0x04, 0x17
        /*001a*/ 	.short	(.L_16 - .L_15)
.L_15:
        /*001c*/ 	.word	0x00000000
        /*0020*/ 	.short	0x0002
        /*0022*/ 	.short	0x0010
        /*0024*/ 	.byte	0x00, 0xf0, 0x11, 0x00


	//----- nvinfo : EIATTR_KPARAM_INFO
	.align		4
.L_16:
        /*0028*/ 	.byte	0x04, 0x17
        /*002a*/ 	.short	(.L_18 - .L_17)
.L_17:
        /*002c*/ 	.word	0x00000000
        /*0030*/ 	.short	0x0001
        /*0032*/ 	.short	0x0008
        /*0034*/ 	.byte	0x00, 0xf5, 0x21, 0x00


	//----- nvinfo : EIATTR_KPARAM_INFO
	.align		4
.L_18:
        /*0038*/ 	.byte	0x04, 0x17
        /*003a*/ 	.short	(.L_20 - .L_19)
.L_19:
        /*003c*/ 	.word	0x00000000
        /*0040*/ 	.short	0x0000
        /*0042*/ 	.short	0x0000
        /*0044*/ 	.byte	0x00, 0xf5, 0x21, 0x00


	//----- nvinfo : EIATTR_SPARSE_MMA_MASK
	.align		4
.L_20:
        /*0048*/ 	.byte	0x03, 0x50
        /*004a*/ 	.short	0x0000


	//----- nvinfo : EIATTR_MAXREG_COUNT
	.align		4
        /*004c*/ 	.byte	0x03, 0x1b
        /*004e*/ 	.short	0x00ff


	//----- nvinfo : EIATTR_NUM_BARRIERS
	.align		4
        /*0050*/ 	.byte	0x02, 0x4c
        /*0052*/ 	.byte	0x01
	.zero		1


	//----- nvinfo : EIATTR_EXTERNS
	.align		4
        /*0054*/ 	.byte	0x04, 0x0f
        /*0056*/ 	.short	(.L_22 - .L_21)


	//   ....[0]....
	.align		4
.L_21:
        /*0058*/ 	.word	index@(vprintf)


	//----- nvinfo : EIATTR_MERCURY_ISA_VERSION
	.align		4
.L_22:
        /*005c*/ 	.byte	0x03, 0x5f
        /*005e*/ 	.short	0x0101


	//----- nvinfo : EIATTR_VRC_CTA_INIT_COUNT
	.align		4
        /*0060*/ 	.byte	0x02, 0x4a
	.zero		1
	.zero		1


	//----- nvinfo : EIATTR_SYSCALL_OFFSETS
	.align		4
        /*0064*/ 	.byte	0x04, 0x46
        /*0066*/ 	.short	(.L_24 - .L_23)


	//   ....[0]....
.L_23:
        /*0068*/ 	.word	0x00002170


	//----- nvinfo : EIATTR_EXIT_INSTR_OFFSETS
	.align		4
.L_24:
        /*006c*/ 	.byte	0x04, 0x1c
        /*006e*/ 	.short	(.L_26 - .L_25)


	//   ....[0]....
.L_25:
        /*0070*/ 	.word	0x00002880


	//----- nvinfo : EIATTR_CRS_STACK_SIZE
	.align		4
.L_26:
        /*0074*/ 	.byte	0x04, 0x1e
        /*0076*/ 	.short	(.L_28 - .L_27)
.L_27:
        /*0078*/ 	.word	0x00000000


	//----- nvinfo : EIATTR_CBANK_PARAM_SIZE
	.align		4
.L_28:
        /*007c*/ 	.byte	0x03, 0x19
        /*007e*/ 	.short	0x0018


	//----- nvinfo : EIATTR_PARAM_CBANK
	.align		4
        /*0080*/ 	.byte	0x04, 0x0a
        /*0082*/ 	.short	(.L_30 - .L_29)
	.align		4
.L_29:
        /*0084*/ 	.word	index@(.nv.constant0._Z9CountSortPiS_ii)
        /*0088*/ 	.short	0x0380
        /*008a*/ 	.short	0x0018


	//----- nvinfo : EIATTR_SW_WAR
	.align		4
.L_30:
        /*008c*/ 	.byte	0x04, 0x36
        /*008e*/ 	.short	(.L_32 - .L_31)
.L_31:
        /*0090*/ 	.word	0x00000008
.L_32:


//--------------------- .nv.callgraph             --------------------------
	.section	.nv.callgraph,"",@"SHT_CUDA_CALLGRAPH"
	.align	4
	.sectionentsize	8
	.align		4
        /*0000*/ 	.word	0x00000000
	.align		4
        /*0004*/ 	.word	0xffffffff
	.align		4
        /*0008*/ 	.word	index@(_Z9CountSortPiS_ii)
	.align		4
        /*000c*/ 	.word	index@(vprintf)
	.align		4
        /*0010*/ 	.word	0x00000000
	.align		4
        /*0014*/ 	.word	0xfffffffe
	.align		4
        /*0018*/ 	.word	0x00000000
	.align		4
        /*001c*/ 	.word	0xfffffffd
	.align		4
        /*0020*/ 	.word	0x00000000
	.align		4
        /*0024*/ 	.word	0xfffffffc


//--------------------- .nv.constant4             --------------------------
	.section	.nv.constant4,"a",@progbits
	.align	8
	.align		8
.nv.constant4:
        /*0000*/ 	.dword	vprintf
	.align		8
        /*0008*/ 	.dword	$str


//--------------------- .text._Z9CountSortPiS_ii  --------------------------
	.section	.text._Z9CountSortPiS_ii,"ax",@progbits
	.align	128
        .global         _Z9CountSortPiS_ii
        .type           _Z9CountSortPiS_ii,@function
        .size           _Z9CountSortPiS_ii,(.L_x_38 - _Z9CountSortPiS_ii)
        .other          _Z9CountSortPiS_ii,@"STO_CUDA_ENTRY STV_DEFAULT"
_Z9CountSortPiS_ii:
.text._Z9CountSortPiS_ii:
[----:B------:R-:W0:Y:S01]  /*0000*/  LDC R1, c[0x0][0x37c] ;  /* 0x0000df00ff017b82 */ /* 0x000e220000000800 */
[----:B------:R-:W1:Y:S07]  /*0010*/  LDCU UR7, c[0x0][0x390] ;  /* 0x00007200ff0777ac */ /* 0x000e6e0008000800 */
[----:B------:R-:W2:Y:S01]  /*0020*/  S2UR UR40, SR_CTAID.X ;  /* 0x00000000002879c3 */ /* 0x000ea20000002500 */
[----:B0-----:R-:W-:Y:S01]  /*0030*/  VIADD R1, R1, 0xfffffff8 ;  /* 0xfffffff801017836 */ /* 0x001fe20000000000 */
[----:B------:R-:W0:Y:S01]  /*0040*/  LDCU UR4, c[0x0][0x2f8] ;  /* 0x00005f00ff0477ac */ /* 0x000e220008000800 */
[----:B------:R-:W3:Y:S01]  /*0050*/  LDCU UR5, c[0x0][0x2fc] ;  /* 0x00005f80ff0577ac */ /* 0x000ee20008000800 */
[----:B------:R-:W4:Y:S04]  /*0060*/  LDCU UR39, c[0x0][0x360] ;  /* 0x00006c00ff2777ac */ /* 0x000f280008000800 */
[----:B------:R-:W2:Y:S01]  /*0070*/  LDC R2, c[0x0][0x370] ;  /* 0x0000dc00ff027b82 */ /* 0x000ea20000000800 */
[----:B-1----:R-:W-:-:S04]  /*0080*/  USHF.R.S32.HI UR6, URZ, 0x1f, UR7 ;  /* 0x0000001fff067899 */ /* 0x002fc80008011407 */
[----:B------:R-:W-:Y:S01]  /*0090*/  UISETP.NE.AND.EX UP0, UPT, UR6, URZ, UPT, !UPT ;  /* 0x000000ff0600728c */ /* 0x000fe2000bf053f0 */
[----:B0-----:R-:W-:-:S05]  /*00a0*/  IADD3 R6, P0, PT, R1, UR4, RZ ;  /* 0x0000000401067c10 */ /* 0x001fca000ff1e0ff */
[----:B---3--:R-:W-:-:S03]  /*00b0*/  IMAD.X R7, RZ, RZ, UR5, P0 ;  /* 0x00000005ff077e24 */ /* 0x008fc600080e06ff */
[----:B----4-:R-:W-:Y:S05]  /*00c0*/  BRA.U UP0, `(.L_x_0) ;  /* 0x00000001004c7547 */ /* 0x010fea000b800000 */
[----:B--2---:R-:W0:Y:S01]  /*00d0*/  I2F.U32.RP R0, R2 ;  /* 0x0000000200007306 */ /* 0x004e220000209000 */
[----:B------:R-:W-:Y:S01]  /*00e0*/  ISETP.NE.U32.AND P1, PT, R2, RZ, PT ;  /* 0x000000ff0200720c */ /* 0x000fe20003f25070 */
[----:B------:R-:W-:-:S06]  /*00f0*/  HFMA2 R15, -RZ, RZ, 0, 0 ;  /* 0x00000000ff0f7431 */ /* 0x000fcc00000001ff */
[----:B0-----:R-:W0:Y:S02]  /*0100*/  MUFU.RCP R0, R0 ;  /* 0x0000000000007308 */ /* 0x001e240000001000 */
[----:B0-----:R-:W-:-:S06]  /*0110*/  IADD3 R4, PT, PT, R0, 0xffffffe, RZ ;  /* 0x0ffffffe00047810 */ /* 0x001fcc0007ffe0ff */
[----:B------:R0:W1:Y:S02]  /*0120*/  F2I.FTZ.U32.TRUNC.NTZ R5, R4 ;  /* 0x0000000400057305 */ /* 0x000064000021f000 */
[----:B0-----:R-:W-:Y:S02]  /*0130*/  IMAD.MOV.U32 R4, RZ, RZ, RZ ;  /* 0x000000ffff047224 */ /* 0x001fe400078e00ff */
[----:B-1----:R-:W-:-:S04]  /*0140*/  IMAD.MOV R3, RZ, RZ, -R5 ;  /* 0x000000ffff037224 */ /* 0x002fc800078e0a05 */
[----:B------:R-:W-:-:S04]  /*0150*/  IMAD R3, R3, R2, RZ ;  /* 0x0000000203037224 */ /* 0x000fc800078e02ff */
[----:B------:R-:W-:-:S06]  /*0160*/  IMAD.HI.U32 R5, R5, R3, R4 ;  /* 0x0000000305057227 */ /* 0x000fcc00078e0004 */
[----:B------:R-:W-:-:S05]  /*0170*/  IMAD.HI.U32 R5, R5, UR7, RZ ;  /* 0x0000000705057c27 */ /* 0x000fca000f8e00ff */
[----:B------:R-:W-:-:S05]  /*0180*/  IADD3 R5, PT, PT, -R5, RZ, RZ ;  /* 0x000000ff05057210 */ /* 0x000fca0007ffe1ff */
[----:B------:R-:W-:-:S05]  /*0190*/  IMAD R14, R2, R5, UR7 ;  /* 0x00000007020e7e24 */ /* 0x000fca000f8e0205 */
[----:B------:R-:W-:-:S13]  /*01a0*/  ISETP.GE.U32.AND P0, PT, R14, R2, PT ;  /* 0x000000020e00720c */ /* 0x000fda0003f06070 */
[----:B------:R-:W-:-:S05]  /*01b0*/  @P0 IMAD.IADD R14, R14, 0x1, -R2 ;  /* 0x000000010e0e0824 */ /* 0x000fca00078e0a02 */
[----:B------:R-:W-:-:S13]  /*01c0*/  ISETP.GE.U32.AND P0, PT, R14, R2, PT ;  /* 0x000000020e00720c */ /* 0x000fda0003f06070 */
[----:B------:R-:W-:Y:S01]  /*01d0*/  @P0 IMAD.IADD R14, R14, 0x1, -R2 ;  /* 0x000000010e0e0824 */ /* 0x000fe200078e0a02 */
[----:B------:R-:W-:Y:S01]  /*01e0*/  @!P1 LOP3.LUT R14, RZ, R2, RZ, 0x33, !PT ;  /* 0x00000002ff0e9212 */ /* 0x000fe200078e33ff */
[----:B------:R-:W-:Y:S06]  /*01f0*/  BRA `(.L_x_1) ;  /* 0x0000000000087947 */ /* 0x000fec0003800000 */
.L_x_0:
[----:B------:R-:W-:-:S07]  /*0200*/  MOV R0, 0x220 ;  /* 0x0000022000007802 */ /* 0x000fce0000000f00 */
[----:B--2---:R-:W-:Y:S05]  /*0210*/  CALL.REL.NOINC `($__internal_1_$__cuda_sm20_rem_u64) ;  /* 0x0000002800b47944 */ /* 0x004fea0003c00000 */
.L_x_1:
[----:B------:R-:W-:Y:S01]  /*0220*/  IADD3 R0, P1, PT, R2, -0x1, RZ ;  /* 0xffffffff02007810 */ /* 0x000fe20007f3e0ff */
[----:B------:R-:W-:-:S03]  /*0230*/  UMOV UR38, URZ ;  /* 0x000000ff00267c82 */ /* 0x000fc60008000000 */
[----:B------:R-:W-:Y:S01]  /*0240*/  ISETP.NE.U32.AND P0, PT, R0, UR40, PT ;  /* 0x0000002800007c0c */ /* 0x000fe2000bf05070 */
[----:B------:R-:W-:Y:S01]  /*0250*/  IMAD.X R0, RZ, RZ, -0x1, P1 ;  /* 0xffffffffff007424 */ /* 0x000fe200008e06ff */
[----:B------:R-:W-:-:S04]  /*0260*/  ISETP.EQ.U32.AND P1, PT, R14, RZ, PT ;  /* 0x000000ff0e00720c */ /* 0x000fc80003f22070 */
[----:B------:R-:W-:-:S04]  /*0270*/  ISETP.NE.AND.EX P0, PT, R0, RZ, PT, P0 ;  /* 0x000000ff0000720c */ /* 0x000fc80003f05300 */
[----:B------:R-:W-:-:S13]  /*0280*/  ISETP.EQ.OR.EX P0, PT, R15, RZ, P0, P1 ;  /* 0x000000ff0f00720c */ /* 0x000fda0000702710 */
[----:B------:R-:W-:Y:S05]  /*0290*/  @P0 BRA `(.L_x_2) ;  /* 0x0000000000900947 */ /* 0x000fea0003800000 */
[----:B------:R-:W-:-:S09]  /*02a0*/  UISETP.NE.AND.EX UP0, UPT, UR6, URZ, UPT, !UPT ;  /* 0x000000ff0600728c */ /* 0x000fd2000bf053f0 */
[----:B------:R-:W-:Y:S05]  /*02b0*/  BRA.U UP0, `(.L_x_3) ;  /* 0x0000000100607547 */ /* 0x000fea000b800000 */
[----:B------:R-:W0:Y:S01]  /*02c0*/  I2F.U32.RP R0, R2 ;  /* 0x0000000200007306 */ /* 0x000e220000209000 */
[----:B------:R-:W1:Y:S01]  /*02d0*/  LDCU UR4, c[0x0][0x390] ;  /* 0x00007200ff0477ac */ /* 0x000e620008000800 */
[----:B------:R-:W-:-:S06]  /*02e0*/  ISETP.NE.U32.AND P2, PT, R2, RZ, PT ;  /* 0x000000ff0200720c */ /* 0x000fcc0003f45070 */
[----:B0-----:R-:W0:Y:S02]  /*02f0*/  MUFU.RCP R0, R0 ;  /* 0x0000000000007308 */ /* 0x001e240000001000 */
[----:B0-----:R-:W-:-:S06]  /*0300*/  VIADD R4, R0, 0xffffffe ;  /* 0x0ffffffe00047836 */ /* 0x001fcc0000000000 */
[----:B------:R0:W2:Y:S02]  /*0310*/  F2I.FTZ.U32.TRUNC.NTZ R5, R4 ;  /* 0x0000000400057305 */ /* 0x0000a4000021f000 */
[----:B0-----:R-:W-:Y:S01]  /*0320*/  IMAD.MOV.U32 R4, RZ, RZ, RZ ;  /* 0x000000ffff047224 */ /* 0x001fe200078e00ff */
[----:B--2---:R-:W-:-:S05]  /*0330*/  IADD3 R3, PT, PT, RZ, -R5, RZ ;  /* 0x80000005ff037210 */ /* 0x004fca0007ffe0ff */
[----:B------:R-:W-:-:S04]  /*0340*/  IMAD R3, R3, R2, RZ ;  /* 0x0000000203037224 */ /* 0x000fc800078e02ff */
[----:B------:R-:W-:-:S06]  /*0350*/  IMAD.HI.U32 R3, R5, R3, R4 ;  /* 0x0000000305037227 */ /* 0x000fcc00078e0004 */
[----:B-1----:R-:W-:-:S04]  /*0360*/  IMAD.HI.U32 R5, R3, UR4, RZ ;  /* 0x0000000403057c27 */ /* 0x002fc8000f8e00ff */
[----:B------:R-:W-:-:S04]  /*0370*/  IMAD.MOV R3, RZ, RZ, -R5 ;  /* 0x000000ffff037224 */ /* 0x000fc800078e0a05 */
[----:B------:R-:W-:-:S05]  /*0380*/  IMAD R3, R2, R3, UR4 ;  /* 0x0000000402037e24 */ /* 0x000fca000f8e0203 */
[----:B------:R-:W-:-:S13]  /*0390*/  ISETP.GE.U32.AND P0, PT, R3, R2, PT ;  /* 0x000000020300720c */ /* 0x000fda0003f06070 */
[----:B------:R-:W-:Y:S01]  /*03a0*/  @P0 IADD3 R3, PT, PT, R3, -R2, RZ ;  /* 0x8000000203030210 */ /* 0x000fe20007ffe0ff */
[----:B------:R-:W-:-:S03]  /*03b0*/  @P0 VIADD R5, R5, 0x1 ;  /* 0x0000000105050836 */ /* 0x000fc60000000000 */
[----:B------:R-:W-:-:S13]  /*03c0*/  ISETP.GE.U32.AND P1, PT, R3, R2, PT ;  /* 0x000000020300720c */ /* 0x000fda0003f26070 */
[----:B------:R-:W-:Y:S01]  /*03d0*/  @P1 VIADD R5, R5, 0x1 ;  /* 0x0000000105051836 */ /* 0x000fe20000000000 */
[----:B------:R-:W-:-:S04]  /*03e0*/  @!P2 LOP3.LUT R5, RZ, R2, RZ, 0x33, !PT ;  /* 0x00000002ff05a212 */ /* 0x000fc800078e33ff */
[----:B------:R-:W-:Y:S01]  /*03f0*/  IADD3 R8, P0, PT, R5, R14, RZ ;  /* 0x0000000e05087210 */ /* 0x000fe20007f1e0ff */
[----:B------:R-:W-:-:S03]  /*0400*/  IMAD.MOV.U32 R14, RZ, RZ, R5 ;  /* 0x000000ffff0e7224 */ /* 0x000fc600078e0005 */
[----:B------:R-:W-:Y:S01]  /*0410*/  IADD3.X R3, PT, PT, RZ, R15, RZ, P0, !PT ;  /* 0x0000000fff037210 */ /* 0x000fe200007fe4ff */
[----:B------:R-:W-:Y:S01]  /*0420*/  IMAD.MOV.U32 R15, RZ, RZ, RZ ;  /* 0x000000ffff0f7224 */ /* 0x000fe200078e00ff */
[----:B------:R-:W-:Y:S07]  /*0430*/  BRA `(.L_x_4) ;  /* 0x0000000000b07947 */ /* 0x000fee0003800000 */
.L_x_3:
[----:B------:R-:W0:Y:S01]  /*0440*/  LDC R8, c[0x0][0x390] ;  /* 0x0000e400ff087b82 */ /* 0x000e220000000800 */
[----:B------:R-:W-:Y:S01]  /*0450*/  MOV R3, UR6 ;  /* 0x0000000600037c02 */ /* 0x000fe20008000f00 */
[----:B------:R-:W-:Y:S01]  /*0460*/  IMAD.MOV.U32 R0, RZ, RZ, R2 ;  /* 0x000000ffff007224 */ /* 0x000fe200078e0002 */
[----:B------:R-:W-:-:S07]  /*0470*/  MOV R4, 0x490 ;  /* 0x0000049000047802 */ /* 0x000fce0000000f00 */
[----:B0-----:R-:W-:Y:S05]  /*0480*/  CALL.REL.NOINC `($__internal_0_$__cuda_sm20_div_u64) ;  /* 0x0000002400007944 */ /* 0x001fea0003c00000 */
[----:B------:R-:W-:Y:S02]  /*0490*/  IADD3 R8, P0, PT, R13, R14, RZ ;  /* 0x0000000e0d087210 */ /* 0x000fe40007f1e0ff */
[----:B------:R-:W-:-:S03]  /*04a0*/  MOV R14, R13 ;  /* 0x0000000d000e7202 */ /* 0x000fc60000000f00 */
[----:B------:R-:W-:Y:S02]  /*04b0*/  IMAD.X R3, R0, 0x1, R15, P0 ;  /* 0x0000000100037824 */ /* 0x000fe400000e060f */
[----:B------:R-:W-:Y:S01]  /*04c0*/  IMAD.MOV.U32 R15, RZ, RZ, R0 ;  /* 0x000000ffff0f7224 */ /* 0x000fe200078e0000 */
[----:B------:R-:W-:Y:S06]  /*04d0*/  BRA `(.L_x_4) ;  /* 0x0000000000887947 */ /* 0x000fec0003800000 */
.L_x_2:
[----:B------:R-:W-:-:S09]  /*04e0*/  UISETP.NE.AND.EX UP0, UPT, UR6, URZ, UPT, !UPT ;  /* 0x000000ff0600728c */ /* 0x000fd2000bf053f0 */
[----:B------:R-:W-:Y:S05]  /*04f0*/  BRA.U UP0, `(.L_x_5) ;  /* 0x00000001005c7547 */ /* 0x000fea000b800000 */
[----:B------:R-:W0:Y:S01]  /*0500*/  I2F.U32.RP R0, R2 ;  /* 0x0000000200007306 */ /* 0x000e220000209000 */
[----:B------:R-:W1:Y:S01]  /*0510*/  LDC R8, c[0x0][0x390] ;  /* 0x0000e400ff087b82 */ /* 0x000e620000000800 */
[----:B------:R-:W-:Y:S01]  /*0520*/  ISETP.NE.U32.AND P2, PT, R2, RZ, PT ;  /* 0x000000ff0200720c */ /* 0x000fe20003f45070 */
[----:B------:R-:W-:-:S05]  /*0530*/  IMAD.MOV.U32 R15, RZ, RZ, RZ ;  /* 0x000000ffff0f7224 */ /* 0x000fca00078e00ff */
[----:B0-----:R-:W0:Y:S02]  /*0540*/  MUFU.RCP R0, R0 ;  /* 0x0000000000007308 */ /* 0x001e240000001000 */
[----:B0-----:R-:W-:-:S06]  /*0550*/  VIADD R4, R0, 0xffffffe ;  /* 0x0ffffffe00047836 */ /* 0x001fcc0000000000 */
[----:B------:R0:W2:Y:S02]  /*0560*/  F2I.FTZ.U32.TRUNC.NTZ R5, R4 ;  /* 0x0000000400057305 */ /* 0x0000a4000021f000 */
[----:B0-----:R-:W-:Y:S01]  /*0570*/  IMAD.MOV.U32 R4, RZ, RZ, RZ ;  /* 0x000000ffff047224 */ /* 0x001fe200078e00ff */
[----:B--2---:R-:W-:-:S05]  /*0580*/  IADD3 R3, PT, PT, RZ, -R5, RZ ;  /* 0x80000005ff037210 */ /* 0x004fca0007ffe0ff */
[----:B------:R-:W-:-:S04]  /*0590*/  IMAD R3, R3, R2, RZ ;  /* 0x0000000203037224 */ /* 0x000fc800078e02ff */
[----:B------:R-:W-:-:S06]  /*05a0*/  IMAD.HI.U32 R3, R5, R3, R4 ;  /* 0x0000000305037227 */ /* 0x000fcc00078e0004 */
[----:B-1----:R-:W-:-:S04]  /*05b0*/  IMAD.HI.U32 R14, R3, R8, RZ ;  /* 0x00000008030e7227 */ /* 0x002fc800078e00ff */
[----:B------:R-:W-:-:S04]  /*05c0*/  IMAD.MOV R3, RZ, RZ, -R14 ;  /* 0x000000ffff037224 */ /* 0x000fc800078e0a0e */
[----:B------:R-:W-:-:S05]  /*05d0*/  IMAD R3, R2, R3, R8 ;  /* 0x0000000302037224 */ /* 0x000fca00078e0208 */
[----:B------:R-:W-:-:S13]  /*05e0*/  ISETP.GE.U32.AND P0, PT, R3, R2, PT ;  /* 0x000000020300720c */ /* 0x000fda0003f06070 */
[----:B------:R-:W-:Y:S01]  /*05f0*/  @P0 IADD3 R3, PT, PT, R3, -R2, RZ ;  /* 0x8000000203030210 */ /* 0x000fe20007ffe0ff */
[----:B------:R-:W-:-:S03]  /*0600*/  @P0 VIADD R14, R14, 0x1 ;  /* 0x000000010e0e0836 */ /* 0x000fc60000000000 */
[----:B------:R-:W-:Y:S01]  /*0610*/  ISETP.GE.U32.AND P1, PT, R3, R2, PT ;  /* 0x000000020300720c */ /* 0x000fe20003f26070 */
[----:B------:R-:W-:-:S12]  /*0620*/  HFMA2 R3, -RZ, RZ, 0, 0 ;  /* 0x00000000ff037431 */ /* 0x000fd800000001ff */
[----:B------:R-:W-:Y:S01]  /*0630*/  @P1 VIADD R14, R14, 0x1 ;  /* 0x000000010e0e1836 */ /* 0x000fe20000000000 */
[----:B------:R-:W-:-:S05]  /*0640*/  @!P2 LOP3.LUT R14, RZ, R2, RZ, 0x33, !PT ;  /* 0x00000002ff0ea212 */ /* 0x000fca00078e33ff */
[----:B------:R-:W-:Y:S01]  /*0650*/  IMAD.MOV.U32 R8, RZ, RZ, R14 ;  /* 0x000000ffff087224 */ /* 0x000fe200078e000e */
[----:B------:R-:W-:Y:S06]  /*0660*/  BRA `(.L_x_4) ;  /* 0x0000000000247947 */ /* 0x000fec0003800000 */
.L_x_5:
[----:B------:R-:W0:Y:S01]  /*0670*/  LDC R8, c[0x0][0x390] ;  /* 0x0000e400ff087b82 */ /* 0x000e220000000800 */
[----:B------:R-:W-:Y:S01]  /*0680*/  MOV R3, UR6 ;  /* 0x0000000600037c02 */ /* 0x000fe20008000f00 */
[----:B------:R-:W-:Y:S01]  /*0690*/  IMAD.MOV.U32 R0, RZ, RZ, R2 ;  /* 0x000000ffff007224 */ /* 0x000fe200078e0002 */
[----:B------:R-:W-:-:S07]  /*06a0*/  MOV R4, 0x6c0 ;  /* 0x000006c000047802 */ /* 0x000fce0000000f00 */
[----:B0-----:R-:W-:Y:S05]  /*06b0*/  CALL.REL.NOINC `($__internal_0_$__cuda_sm20_div_u64) ;  /* 0x0000002000747944 */ /* 0x001fea0003c00000 */
[--C-:B------:R-:W-:Y:S01]  /*06c0*/  IMAD.MOV.U32 R8, RZ, RZ, R13.reuse ;  /* 0x000000ffff087224 */ /* 0x100fe200078e000d */
[----:B------:R-:W-:Y:S01]  /*06d0*/  MOV R3, R0 ;  /* 0x0000000000037202 */ /* 0x000fe20000000f00 */
[----:B------:R-:W-:Y:S02]  /*06e0*/  IMAD.MOV.U32 R14, RZ, RZ, R13 ;  /* 0x000000ffff0e7224 */ /* 0x000fe400078e000d */
[----:B------:R-:W-:-:S07]  /*06f0*/  IMAD.MOV.U32 R15, RZ, RZ, R0 ;  /* 0x000000ffff0f7224 */ /* 0x000fce00078e0000 */
.L_x_4:
[----:B------:R-:W0:Y:S01]  /*0700*/  S2R R5, SR_TID.X ;  /* 0x0000000000057919 */ /* 0x000e220000002100 */
[----:B------:R-:W-:-:S13]  /*0710*/  ISETP.NE.U32.AND P0, PT, R3, RZ, PT ;  /* 0x000000ff0300720c */ /* 0x000fda0003f05070 */
[----:B------:R-:W-:Y:S05]  /*0720*/  @P0 BRA `(.L_x_6) ;  /* 0x0000000000600947 */ /* 0x000fea0003800000 */
[----:B------:R-:W1:Y:S01]  /*0730*/  I2F.U32.RP R0, UR39 ;  /* 0x0000002700007d06 */ /* 0x000e620008209000 */
[----:B------:R-:W-:Y:S01]  /*0740*/  ISETP.NE.U32.AND P2, PT, RZ, UR39, PT ;  /* 0x00000027ff007c0c */ /* 0x000fe2000bf45070 */
[----:B------:R-:W-:Y:S02]  /*0750*/  IMAD.MOV.U32 R4, RZ, RZ, RZ ;  /* 0x000000ffff047224 */ /* 0x000fe400078e00ff */
[----:B------:R-:W-:-:S04]  /*0760*/  IMAD.MOV.U32 R9, RZ, RZ, RZ ;  /* 0x000000ffff097224 */ /* 0x000fc800078e00ff */
[----:B-1----:R-:W1:Y:S02]  /*0770*/  MUFU.RCP R0, R0 ;  /* 0x0000000000007308 */ /* 0x002e640000001000 */
[----:B-1----:R-:W-:-:S06]  /*0780*/  IADD3 R10, PT, PT, R0, 0xffffffe, RZ ;  /* 0x0ffffffe000a7810 */ /* 0x002fcc0007ffe0ff */
[----:B------:R1:W2:Y:S02]  /*0790*/  F2I.FTZ.U32.TRUNC.NTZ R11, R10 ;  /* 0x0000000a000b7305 */ /* 0x0002a4000021f000 */
[----:B-1----:R-:W-:Y:S02]  /*07a0*/  IMAD.MOV.U32 R10, RZ, RZ, RZ ;  /* 0x000000ffff0a7224 */ /* 0x002fe400078e00ff */
[----:B--2---:R-:W-:-:S04]  /*07b0*/  IMAD.MOV R3, RZ, RZ, -R11 ;  /* 0x000000ffff037224 */ /* 0x004fc800078e0a0b */
[----:B------:R-:W-:-:S04]  /*07c0*/  IMAD R3, R3, UR39, RZ ;  /* 0x0000002703037c24 */ /* 0x000fc8000f8e02ff */
[----:B------:R-:W-:-:S06]  /*07d0*/  IMAD.HI.U32 R11, R11, R3, R10 ;  /* 0x000000030b0b7227 */ /* 0x000fcc00078e000a */
[----:B------:R-:W-:-:S05]  /*07e0*/  IMAD.HI.U32 R11, R11, R8, RZ ;  /* 0x000000080b0b7227 */ /* 0x000fca00078e00ff */
[----:B------:R-:W-:-:S05]  /*07f0*/  IADD3 R3, PT, PT, -R11, RZ, RZ ;  /* 0x000000ff0b037210 */ /* 0x000fca0007ffe1ff */
[----:B------:R-:W-:-:S05]  /*0800*/  IMAD R3, R3, UR39, R8 ;  /* 0x0000002703037c24 */ /* 0x000fca000f8e0208 */
[----:B------:R-:W-:-:S13]  /*0810*/  ISETP.GE.U32.AND P0, PT, R3, UR39, PT ;  /* 0x0000002703007c0c */ /* 0x000fda000bf06070 */
[----:B------:R-:W-:Y:S02]  /*0820*/  @P0 VIADD R3, R3, -UR39 ;  /* 0x8000002703030c36 */ /* 0x000fe40008000000 */
[----:B------:R-:W-:-:S03]  /*0830*/  @P0 VIADD R11, R11, 0x1 ;  /* 0x000000010b0b0836 */ /* 0x000fc60000000000 */
[----:B------:R-:W-:-:S13]  /*0840*/  ISETP.GE.U32.AND P1, PT, R3, UR39, PT ;  /* 0x0000002703007c0c */ /* 0x000fda000bf26070 */
[----:B------:R-:W-:Y:S02]  /*0850*/  @P1 IADD3 R11, PT, PT, R11, 0x1, RZ ;  /* 0x000000010b0b1810 */ /* 0x000fe40007ffe0ff */
[----:B------:R-:W-:-:S05]  /*0860*/  @!P2 LOP3.LUT R11, RZ, UR39, RZ, 0x33, !PT ;  /* 0x00000027ff0bac12 */ /* 0x000fca000f8e33ff */
[----:B------:R-:W-:-:S04]  /*0870*/  IMAD.MOV R3, RZ, RZ, -R11 ;  /* 0x000000ffff037224 */ /* 0x000fc800078e0a0b */
[----:B------:R-:W-:Y:S01]  /*0880*/  IMAD R3, R3, UR39, R8 ;  /* 0x0000002703037c24 */ /* 0x000fe2000f8e0208 */
[----:B------:R-:W-:Y:S01]  /*0890*/  MOV R8, R11 ;  /* 0x0000000b00087202 */ /* 0x000fe20000000f00 */
[----:B------:R-:W-:Y:S06]  /*08a0*/  BRA `(.L_x_7) ;  /* 0x0000000000307947 */ /* 0x000fec0003800000 */
.L_x_6:
[----:B------:R-:W-:Y:S01]  /*08b0*/  IMAD.U32 R0, RZ, RZ, UR39 ;  /* 0x00000027ff007e24 */ /* 0x000fe2000f8e00ff */
[----:B------:R-:W-:-:S07]  /*08c0*/  MOV R4, 0x8e0 ;  /* 0x000008e000047802 */ /* 0x000fce0000000f00 */
[----:B0-----:R-:W-:Y:S05]  /*08d0*/  CALL.REL.NOINC `($__internal_0_$__cuda_sm20_div_u64) ;  /* 0x0000001c00ec7944 */ /* 0x001fea0003c00000 */
[----:B------:R-:W-:Y:S01]  /*08e0*/  IADD3 R11, P0, PT, RZ, -R13, RZ ;  /* 0x8000000dff0b7210 */ /* 0x000fe20007f1e0ff */
[----:B------:R-:W-:-:S03]  /*08f0*/  IMAD.MOV.U32 R9, RZ, RZ, R3 ;  /* 0x000000ffff097224 */ /* 0x000fc600078e0003 */
[----:B------:R-:W-:Y:S01]  /*0900*/  IADD3.X R4, PT, PT, RZ, ~R0, RZ, P0, !PT ;  /* 0x80000000ff047210 */ /* 0x000fe200007fe4ff */
[----:B------:R-:W-:-:S04]  /*0910*/  IMAD.WIDE.U32 R8, R11, UR39, R8 ;  /* 0x000000270b087c25 */ /* 0x000fc8000f8e0008 */
[----:B------:R-:W-:Y:S02]  /*0920*/  IMAD R11, R4, UR39, RZ ;  /* 0x00000027040b7c24 */ /* 0x000fe4000f8e02ff */
[----:B------:R-:W-:Y:S02]  /*0930*/  IMAD.MOV.U32 R3, RZ, RZ, R8 ;  /* 0x000000ffff037224 */ /* 0x000fe400078e0008 */
[----:B------:R-:W-:Y:S01]  /*0940*/  IMAD.MOV.U32 R8, RZ, RZ, R13 ;  /* 0x000000ffff087224 */ /* 0x000fe200078e000d */
[----:B------:R-:W-:Y:S01]  /*0950*/  IADD3 R4, PT, PT, R9, R11, RZ ;  /* 0x0000000b09047210 */ /* 0x000fe20007ffe0ff */
[----:B------:R-:W-:-:S07]  /*0960*/  IMAD.MOV.U32 R9, RZ, RZ, R0 ;  /* 0x000000ffff097224 */ /* 0x000fce00078e0000 */
.L_x_7:
[----:B------:R-:W-:Y:S01]  /*0970*/  UIADD3 UR4, UP0, UPT, UR39, -0x1, URZ ;  /* 0xffffffff27047890 */ /* 0x000fe2000ff1e0ff */
[----:B------:R-:W-:Y:S01]  /*0980*/  IMAD R11, R15, UR40, RZ ;  /* 0x000000280f0b7c24 */ /* 0x000fe2000f8e02ff */
[----:B------:R-:W-:Y:S01]  /*0990*/  ISETP.NE.U32.AND P0, PT, R3, RZ, PT ;  /* 0x000000ff0300720c */ /* 0x000fe20003f05070 */
[----:B------:R-:W-:Y:S01]  /*09a0*/  IMAD.WIDE.U32 R14, R14, UR40, RZ ;  /* 0x000000280e0e7c25 */ /* 0x000fe2000f8e00ff */
[----:B------:R-:W-:Y:S02]  /*09b0*/  UIADD3.X UR5, UPT, UPT, URZ, -0x1, URZ, UP0, !UPT ;  /* 0xffffffffff057890 */ /* 0x000fe400087fe4ff */
[----:B0-----:R-:W-:Y:S01]  /*09c0*/  ISETP.NE.U32.AND P1, PT, R5, UR4, PT ;  /* 0x0000000405007c0c */ /* 0x001fe2000bf25070 */
[----:B------:R-:W0:Y:S01]  /*09d0*/  LDCU.64 UR36, c[0x0][0x358] ;  /* 0x00006b00ff2477ac */ /* 0x000e220008000a00 */
[----:B------:R-:W-:Y:S02]  /*09e0*/  IADD3 R15, PT, PT, R15, R11, RZ ;  /* 0x0000000b0f0f7210 */ /* 0x000fe40007ffe0ff */
[----:B------:R-:W-:-:S02]  /*09f0*/  ISETP.NE.AND.EX P1, PT, RZ, UR5, PT, P1 ;  /* 0x00000005ff007c0c */ /* 0x000fc4000bf25310 */
[----:B------:R-:W-:Y:S01]  /*0a00*/  ISETP.NE.AND.EX P0, PT, R4, RZ, PT, P0 ;  /* 0x000000ff0400720c */ /* 0x000fe20003f05300 */
[----:B------:R-:W-:Y:S01]  /*0a10*/  IMAD.WIDE.U32 R10, R5, R8, R14 ;  /* 0x00000008050a7225 */ /* 0x000fe200078e000e */
[----:B------:R-:W-:-:S03]  /*0a20*/  SEL R0, R3, RZ, !P1 ;  /* 0x000000ff03007207 */ /* 0x000fc60004800000 */
[----:B------:R-:W-:Y:S01]  /*0a30*/  IMAD R5, R9, R5, RZ ;  /* 0x0000000509057224 */ /* 0x000fe200078e02ff */
[----:B------:R-:W-:Y:S02]  /*0a40*/  SEL R13, R0, RZ, P0 ;  /* 0x000000ff000d7207 */ /* 0x000fe40000000000 */
[----:B------:R-:W-:Y:S01]  /*0a50*/  SEL R0, R4, RZ, !P1 ;  /* 0x000000ff04007207 */ /* 0x000fe20004800000 */
[----:B------:R-:W-:Y:S01]  /*0a60*/  IMAD.IADD R5, R11, 0x1, R5 ;  /* 0x000000010b057824 */ /* 0x000fe200078e0205 */
[----:B------:R-:W-:Y:S02]  /*0a70*/  IADD3 R3, P1, P2, R13, R10, R8 ;  /* 0x0000000a0d037210 */ /* 0x000fe40007a3e008 */
[----:B------:R-:W-:Y:S02]  /*0a80*/  SEL R15, R0, RZ, P0 ;  /* 0x000000ff000f7207 */ /* 0x000fe40000000000 */
[----:B------:R-:W-:Y:S02]  /*0a90*/  ISETP.GE.U32.AND P0, PT, R10, R3, PT ;  /* 0x000000030a00720c */ /* 0x000fe40003f06070 */
[----:B------:R-:W-:-:S04]  /*0aa0*/  IADD3.X R0, PT, PT, R15, R5, R9, P1, P2 ;  /* 0x000000050f007210 */ /* 0x000fc80000fe4409 */
[----:B------:R-:W-:-:S13]  /*0ab0*/  ISETP.GE.U32.AND.EX P0, PT, R5, R0, PT, P0 ;  /* 0x000000000500720c */ /* 0x000fda0003f06100 */
[----:B0-----:R-:W-:Y:S05]  /*0ac0*/  @P0 BRA `(.L_x_8) ;  /* 0x0000000800a40947 */ /* 0x001fea0003800000 */
[----:B------:R-:W-:Y:S01]  /*0ad0*/  IADD3 R4, P0, PT, R8, R13, RZ ;  /* 0x0000000d08047210 */ /* 0x000fe20007f1e0ff */
[----:B------:R-:W-:Y:S01]  /*0ae0*/  BSSY B0, `(.L_x_9) ;  /* 0x0000051000007945 */ /* 0x000fe20003800000 */
[----:B------:R-:W-:Y:S02]  /*0af0*/  MOV R3, R10 ;  /* 0x0000000a00037202 */ /* 0x000fe40000000f00 */
[C---:B------:R-:W-:Y:S01]  /*0b00*/  IADD3 R0, P2, PT, R4.reuse, -0x1, RZ ;  /* 0xffffffff04007810 */ /* 0x040fe20007f5e0ff */
[----:B------:R-:W-:Y:S01]  /*0b10*/  IMAD.X R8, R9, 0x1, R15, P0 ;  /* 0x0000000109087824 */ /* 0x000fe200000e060f */
[----:B------:R-:W-:Y:S02]  /*0b20*/  LOP3.LUT R22, R4, 0xf, RZ, 0xc0, !PT ;  /* 0x0000000f04167812 */ /* 0x000fe400078ec0ff */
[----:B------:R-:W-:Y:S02]  /*0b30*/  ISETP.GE.U32.AND P1, PT, R0, 0xf, PT ;  /* 0x0000000f0000780c */ /* 0x000fe40003f26070 */
[----:B------:R-:W-:-:S02]  /*0b40*/  IADD3.X R0, PT, PT, R8, -0x1, RZ, P2, !PT ;  /* 0xffffffff08007810 */ /* 0x000fc400017fe4ff */
[----:B------:R-:W-:Y:S02]  /*0b50*/  ISETP.NE.U32.AND P0, PT, R22, RZ, PT ;  /* 0x000000ff1600720c */ /* 0x000fe40003f05070 */
[----:B------:R-:W-:Y:S01]  /*0b60*/  ISETP.GE.U32.AND.EX P1, PT, R0, RZ, PT, P1 ;  /* 0x000000ff0000720c */ /* 0x000fe20003f26110 */
[----:B------:R-:W-:Y:S01]  /*0b70*/  IMAD.MOV.U32 R0, RZ, RZ, R5 ;  /* 0x000000ffff007224 */ /* 0x000fe200078e0005 */
[----:B------:R-:W-:-:S11]  /*0b80*/  ISETP.NE.AND.EX P0, PT, RZ, RZ, PT, P0 ;  /* 0x000000ffff00720c */ /* 0x000fd60003f05300 */
[----:B------:R-:W-:Y:S05]  /*0b90*/  @!P1 BRA `(.L_x_10) ;  /* 0x0000000400149947 */ /* 0x000fea0003800000 */
[----:B------:R-:W0:Y:S01]  /*0ba0*/  LDCU.64 UR4, c[0x0][0x380] ;  /* 0x00007000ff0477ac */ /* 0x000e220008000a00 */
[----:B------:R-:W-:Y:S01]  /*0bb0*/  IMAD.MOV.U32 R5, RZ, RZ, R8 ;  /* 0x000000ffff057224 */ /* 0x000fe200078e0008 */
[----:B------:R-:W-:Y:S02]  /*0bc0*/  LOP3.LUT R12, R4, 0xfffffff0, RZ, 0xc0, !PT ;  /* 0xfffffff0040c7812 */ /* 0x000fe400078ec0ff */
[----:B0-----:R-:W-:-:S04]  /*0bd0*/  LEA R14, P1, R3, UR4, 0x2 ;  /* 0x00000004030e7c11 */ /* 0x001fc8000f8210ff */
[----:B------:R-:W-:Y:S02]  /*0be0*/  IADD3 R14, P2, PT, R14, 0x20, RZ ;  /* 0x000000200e0e7810 */ /* 0x000fe40007f5e0ff */
[----:B------:R-:W-:-:S04]  /*0bf0*/  LEA.HI.X R15, R3, UR5, R0, 0x2, P1 ;  /* 0x00000005030f7c11 */ /* 0x000fc800088f1400 */
[----:B------:R-:W-:-:S07]  /*0c00*/  IADD3.X R15, PT, PT, RZ, R15, RZ, P2, !PT ;  /* 0x0000000fff0f7210 */ /* 0x000fce00017fe4ff */
.L_x_11:
[----:B------:R-:W-:Y:S01]  /*0c10*/  IMAD.MOV.U32 R8, RZ, RZ, R14 ;  /* 0x000000ffff087224 */ /* 0x000fe200078e000e */
[----:B-1----:R-:W0:Y:S01]  /*0c20*/  LDC.64 R10, c[0x0][0x388] ;  /* 0x0000e200ff0a7b82 */ /* 0x002e220000000a00 */
[----:B------:R-:W-:-:S05]  /*0c30*/  IMAD.MOV.U32 R9, RZ, RZ, R15 ;  /* 0x000000ffff097224 */ /* 0x000fca00078e000f */
[----:B------:R-:W0:Y:S01]  /*0c40*/  LDG.E R15, desc[UR36][R8.64+-0x20] ;  /* 0xffffe024080f7981 */ /* 0x000e22000c1e1900 */
[----:B------:R-:W-:Y:S01]  /*0c50*/  HFMA2 R13, -RZ, RZ, 0, 5.9604644775390625e-08 ;  /* 0x00000001ff0d7431 */ /* 0x000fe200000001ff */
[----:B------:R-:W-:Y:S05]  /*0c60*/  YIELD ;  /* 0x0000000000007946 */ /* 0x000fea0003800000 */
[----:B0-----:R-:W-:-:S05]  /*0c70*/  IMAD.WIDE R14, R15, 0x4, R10 ;  /* 0x000000040f0e7825 */ /* 0x001fca00078e020a */
[----:B------:R0:W-:Y:S04]  /*0c80*/  REDG.E.ADD.STRONG.GPU desc[UR36][R14.64], R13 ;  /* 0x0000000d0e00798e */ /* 0x0001e8000c12e124 */
[----:B------:R-:W2:Y:S02]  /*0c90*/  LDG.E R17, desc[UR36][R8.64+-0x1c] ;  /* 0xffffe42408117981 */ /* 0x000ea4000c1e1900 */
[----:B--2---:R-:W-:-:S05]  /*0ca0*/  IMAD.WIDE R16, R17, 0x4, R10 ;  /* 0x0000000411107825 */ /* 0x004fca00078e020a */
[----:B------:R1:W-:Y:S04]  /*0cb0*/  REDG.E.ADD.STRONG.GPU desc[UR36][R16.64], R13 ;  /* 0x0000000d1000798e */ /* 0x0003e8000c12e124 */
[----:B------:R-:W2:Y:S02]  /*0cc0*/  LDG.E R19, desc[UR36][R8.64+-0x18] ;  /* 0xffffe82408137981 */ /* 0x000ea4000c1e1900 */
[----:B--2---:R-:W-:-:S05]  /*0cd0*/  IMAD.WIDE R18, R19, 0x4, R10 ;  /* 0x0000000413127825 */ /* 0x004fca00078e020a */
[----:B------:R2:W-:Y:S04]  /*0ce0*/  REDG.E.ADD.STRONG.GPU desc[UR36][R18.64], R13 ;  /* 0x0000000d1200798e */ /* 0x0005e8000c12e124 */
[----:B------:R-:W3:Y:S02]  /*0cf0*/  LDG.E R21, desc[UR36][R8.64+-0x14] ;  /* 0xffffec2408157981 */ /* 0x000ee4000c1e1900 */
[----:B---3--:R-:W-:-:S05]  /*0d00*/  IMAD.WIDE R20, R21, 0x4, R10 ;  /* 0x0000000415147825 */ /* 0x008fca00078e020a */
[----:B------:R3:W-:Y:S04]  /*0d10*/  REDG.E.ADD.STRONG.GPU desc[UR36][R20.64], R13 ;  /* 0x0000000d1400798e */ /* 0x0007e8000c12e124 */
[----:B------:R-:W0:Y:S02]  /*0d20*/  LDG.E R23, desc[UR36][R8.64+-0x10] ;  /* 0xfffff02408177981 */ /* 0x000e24000c1e1900 */
[----:B0-----:R-:W-:-:S05]  /*0d30*/  IMAD.WIDE R14, R23, 0x4, R10 ;  /* 0x00000004170e7825 */ /* 0x001fca00078e020a */
[----:B------:R0:W-:Y:S04]  /*0d40*/  REDG.E.ADD.STRONG.GPU desc[UR36][R14.64], R13 ;  /* 0x0000000d0e00798e */ /* 0x0001e8000c12e124 */
[----:B------:R-:W1:Y:S02]  /*0d50*/  LDG.E R23, desc[UR36][R8.64+-0xc] ;  /* 0xfffff42408177981 */ /* 0x000e64000c1e1900 */
[----:B-1----:R-:W-:-:S05]  /*0d60*/  IMAD.WIDE R16, R23, 0x4, R10 ;  /* 0x0000000417107825 */ /* 0x002fca00078e020a */
        /* <DEDUP_REMOVED lines=18> */
[----:B------:R-:W-:Y:S04]  /*0e90*/  REDG.E.ADD.STRONG.GPU desc[UR36][R20.64], R13 ;  /* 0x0000000d1400798e */ /* 0x000fe8000c12e124 */
[----:B------:R-:W0:Y:S02]  /*0ea0*/  LDG.E R23, desc[UR36][R8.64+0x10] ;  /* 0x0000102408177981 */ /* 0x000e24000c1e1900 */
[----:B0-----:R-:W-:-:S05]  /*0eb0*/  IMAD.WIDE R14, R23, 0x4, R10 ;  /* 0x00000004170e7825 */ /* 0x001fca00078e020a */
[----:B------:R0:W-:Y:S04]  /*0ec0*/  REDG.E.ADD.STRONG.GPU desc[UR36][R14.64], R13 ;  /* 0x0000000d0e00798e */ /* 0x0001e8000c12e124 */
[----:B------:R-:W1:Y:S02]  /*0ed0*/  LDG.E R23, desc[UR36][R8.64+0x14] ;  /* 0x0000142408177981 */ /* 0x000e64000c1e1900 */
[----:B-1----:R-:W-:-:S05]  /*0ee0*/  IMAD.WIDE R16, R23, 0x4, R10 ;  /* 0x0000000417107825 */ /* 0x002fca00078e020a */
[----:B------:R1:W-:Y:S04]  /*0ef0*/  REDG.E.ADD.STRONG.GPU desc[UR36][R16.64], R13 ;  /* 0x0000000d1000798e */ /* 0x0003e8000c12e124 */
[----:B------:R-:W2:Y:S01]  /*0f00*/  LDG.E R23, desc[UR36][R8.64+0x18] ;  /* 0x0000182408177981 */ /* 0x000ea2000c1e1900 */
[----:B------:R-:W-:-:S04]  /*0f10*/  IADD3 R12, P1, PT, R12, -0x10, RZ ;  /* 0xfffffff00c0c7810 */ /* 0x000fc80007f3e0ff */
[----:B------:R-:W-:Y:S01]  /*0f20*/  IADD3.X R5, PT, PT, R5, -0x1, RZ, P1, !PT ;  /* 0xffffffff05057810 */ /* 0x000fe20000ffe4ff */
[----:B--2---:R-:W-:-:S05]  /*0f30*/  IMAD.WIDE R18, R23, 0x4, R10 ;  /* 0x0000000417127825 */ /* 0x004fca00078e020a */
[----:B------:R1:W-:Y:S04]  /*0f40*/  REDG.E.ADD.STRONG.GPU desc[UR36][R18.64], R13 ;  /* 0x0000000d1200798e */ /* 0x0003e8000c12e124 */
[----:B------:R-:W2:Y:S01]  /*0f50*/  LDG.E R23, desc[UR36][R8.64+0x1c] ;  /* 0x00001c2408177981 */ /* 0x000ea2000c1e1900 */
[----:B------:R-:W-:-:S04]  /*0f60*/  ISETP.NE.U32.AND P1, PT, R12, RZ, PT ;  /* 0x000000ff0c00720c */ /* 0x000fc80003f25070 */
[----:B------:R-:W-:Y:S02]  /*0f70*/  ISETP.NE.AND.EX P1, PT, R5, RZ, PT, P1 ;  /* 0x000000ff0500720c */ /* 0x000fe40003f25310 */
[----:B------:R-:W-:Y:S02]  /*0f80*/  IADD3 R3, P2, PT, R3, 0x10, RZ ;  /* 0x0000001003037810 */ /* 0x000fe40007f5e0ff */
[----:B0-----:R-:W-:-:S03]  /*0f90*/  IADD3 R14, P3, PT, R8, 0x40, RZ ;  /* 0x00000040080e7810 */ /* 0x001fc60007f7e0ff */
[----:B------:R-:W-:Y:S02]  /*0fa0*/  IMAD.X R0, RZ, RZ, R0, P2 ;  /* 0x000000ffff007224 */ /* 0x000fe400010e0600 */
[----:B------:R-:W-:Y:S02]  /*0fb0*/  IMAD.X R15, RZ, RZ, R9, P3 ;  /* 0x000000ffff0f7224 */ /* 0x000fe400018e0609 */
[----:B--2---:R-:W-:-:S05]  /*0fc0*/  IMAD.WIDE R10, R23, 0x4, R10 ;  /* 0x00000004170a7825 */ /* 0x004fca00078e020a */
[----:B------:R1:W-:Y:S01]  /*0fd0*/  REDG.E.ADD.STRONG.GPU desc[UR36][R10.64], R13 ;  /* 0x0000000d0a00798e */ /* 0x0003e2000c12e124 */
[----:B------:R-:W-:Y:S05]  /*0fe0*/  @P1 BRA `(.L_x_11) ;  /* 0xfffffffc00081947 */ /* 0x000fea000383ffff */
.L_x_10:
[----:B------:R-:W-:Y:S05]  /*0ff0*/  BSYNC B0 ;  /* 0x0000000000007941 */ /* 0x000fea0003800000 */
.L_x_9:
[----:B------:R-:W-:Y:S05]  /*1000*/  @!P0 BRA `(.L_x_8) ;  /* 0x0000000400548947 */ /* 0x000fea0003800000 */
[----:B------:R-:W-:Y:S01]  /*1010*/  ISETP.GE.U32.AND P0, PT, R22, 0x8, PT ;  /* 0x000000081600780c */ /* 0x000fe20003f06070 */
[----:B------:R-:W-:Y:S01]  /*1020*/  BSSY.RECONVERGENT B0, `(.L_x_12) ;  /* 0x0000025000007945 */ /* 0x000fe20003800200 */
[----:B------:R-:W-:Y:S02]  /*1030*/  LOP3.LUT R20, R4, 0x7, RZ, 0xc0, !PT ;  /* 0x0000000704147812 */ /* 0x000fe400078ec0ff */
[----:B------:R-:W-:Y:S02]  /*1040*/  ISETP.GE.U32.AND.EX P0, PT, RZ, RZ, PT, P0 ;  /* 0x000000ffff00720c */ /* 0x000fe40003f06100 */
[----:B------:R-:W-:-:S04]  /*1050*/  ISETP.NE.U32.AND P1, PT, R20, RZ, PT ;  /* 0x000000ff1400720c */ /* 0x000fc80003f25070 */
[----:B------:R-:W-:-:S07]  /*1060*/  ISETP.NE.AND.EX P1, PT, RZ, RZ, PT, P1 ;  /* 0x000000ffff00720c */ /* 0x000fce0003f25310 */
[----:B------:R-:W-:Y:S06]  /*1070*/  @!P0 BRA `(.L_x_13) ;  /* 0x00000000007c8947 */ /* 0x000fec0003800000 */
[----:B------:R-:W1:Y:S01]  /*1080*/  LDCU.64 UR4, c[0x0][0x380] ;  /* 0x00007000ff0477ac */ /* 0x000e620008000a00 */
[----:B------:R-:W0:Y:S01]  /*1090*/  LDC.64 R8, c[0x0][0x388] ;  /* 0x0000e200ff087b82 */ /* 0x000e220000000a00 */
[----:B-1----:R-:W-:-:S04]  /*10a0*/  LEA R10, P0, R3, UR4, 0x2 ;  /* 0x00000004030a7c11 */ /* 0x002fc8000f8010ff */
[----:B------:R-:W-:-:S05]  /*10b0*/  LEA.HI.X R11, R3, UR5, R0, 0x2, P0 ;  /* 0x00000005030b7c11 */ /* 0x000fca00080f1400 */
[----:B------:R-:W0:Y:S01]  /*10c0*/  LDG.E R13, desc[UR36][R10.64] ;  /* 0x000000240a0d7981 */ /* 0x000e22000c1e1900 */
[----:B------:R-:W-:Y:S01]  /*10d0*/  MOV R5, 0x1 ;  /* 0x0000000100057802 */ /* 0x000fe20000000f00 */
        /* <DEDUP_REMOVED lines=20> */
[----:B------:R-:W2:Y:S01]  /*1220*/  LDG.E R21, desc[UR36][R10.64+0x1c] ;  /* 0x00001c240a157981 */ /* 0x000ea2000c1e1900 */
[----:B------:R-:W-:Y:S01]  /*1230*/  IADD3 R3, P0, PT, R3, 0x8, RZ ;  /* 0x0000000803037810 */ /* 0x000fe20007f1e0ff */
[----:B--2---:R-:W-:-:S05]  /*1240*/  IMAD.WIDE R8, R21, 0x4, R8 ;  /* 0x0000000415087825 */ /* 0x004fca00078e0208 */
[----:B------:R3:W-:Y:S01]  /*1250*/  REDG.E.ADD.STRONG.GPU desc[UR36][R8.64], R5 ;  /* 0x000000050800798e */ /* 0x0007e2000c12e124 */
[----:B------:R-:W-:-:S07]  /*1260*/  IMAD.X R0, RZ, RZ, R0, P0 ;  /* 0x000000ffff007224 */ /* 0x000fce00000e0600 */
.L_x_13:
[----:B------:R-:W-:Y:S05]  /*1270*/  BSYNC.RECONVERGENT B0 ;  /* 0x0000000000007941 */ /* 0x000fea0003800200 */
.L_x_12:
[----:B------:R-:W-:Y:S05]  /*1280*/  @!P1 BRA `(.L_x_8) ;  /* 0x0000000000b49947 */ /* 0x000fea0003800000 */
[----:B------:R-:W-:Y:S01]  /*1290*/  ISETP.GE.U32.AND P0, PT, R20, 0x4, PT ;  /* 0x000000041400780c */ /* 0x000fe20003f06070 */
[----:B-1----:R-:W-:Y:S01]  /*12a0*/  IMAD.MOV.U32 R11, RZ, RZ, RZ ;  /* 0x000000ffff0b7224 */ /* 0x002fe200078e00ff */
[----:B------:R-:W-:Y:S01]  /*12b0*/  LOP3.LUT R10, R4, 0x3, RZ, 0xc0, !PT ;  /* 0x00000003040a7812 */ /* 0x000fe200078ec0ff */
[----:B------:R-:W-:Y:S01]  /*12c0*/  BSSY.RECONVERGENT B0, `(.L_x_14) ;  /* 0x0000018000007945 */ /* 0x000fe20003800200 */
[----:B------:R-:W-:Y:S02]  /*12d0*/  ISETP.GE.U32.AND.EX P0, PT, RZ, RZ, PT, P0 ;  /* 0x000000ffff00720c */ /* 0x000fe40003f06100 */
[----:B------:R-:W-:-:S04]  /*12e0*/  ISETP.NE.U32.AND P1, PT, R10, RZ, PT ;  /* 0x000000ff0a00720c */ /* 0x000fc80003f25070 */
[----:B------:R-:W-:-:S07]  /*12f0*/  ISETP.NE.AND.EX P1, PT, R11, RZ, PT, P1 ;  /* 0x000000ff0b00720c */ /* 0x000fce0003f25310 */
[----:B------:R-:W-:Y:S06]  /*1300*/  @!P0 BRA `(.L_x_15) ;  /* 0x00000000004c8947 */ /* 0x000fec0003800000 */
[----:B------:R-:W0:Y:S01]  /*1310*/  LDCU.64 UR4, c[0x0][0x380] ;  /* 0x00007000ff0477ac */ /* 0x000e220008000a00 */
[----:B---3--:R-:W1:Y:S01]  /*1320*/  LDC.64 R4, c[0x0][0x388] ;  /* 0x0000e200ff047b82 */ /* 0x008e620000000a00 */
[----:B0-----:R-:W-:-:S04]  /*1330*/  LEA R8, P0, R3, UR4, 0x2 ;  /* 0x0000000403087c11 */ /* 0x001fc8000f8010ff */
[----:B------:R-:W-:-:S05]  /*1340*/  LEA.HI.X R9, R3, UR5, R0, 0x2, P0 ;  /* 0x0000000503097c11 */ /* 0x000fca00080f1400 */
[----:B------:R-:W1:Y:S01]  /*1350*/  LDG.E R13, desc[UR36][R8.64] ;  /* 0x00000024080d7981 */ /* 0x000e62000c1e1900 */
[----:B------:R-:W-:Y:S02]  /*1360*/  HFMA2 R21, -RZ, RZ, 0, 5.9604644775390625e-08 ;  /* 0x00000001ff157431 */ /* 0x000fe400000001ff */
[----:B-1----:R-:W-:-:S05]  /*1370*/  IMAD.WIDE R12, R13, 0x4, R4 ;  /* 0x000000040d0c7825 */ /* 0x002fca00078e0204 */
[----:B------:R0:W-:Y:S04]  /*1380*/  REDG.E.ADD.STRONG.GPU desc[UR36][R12.64], R21 ;  /* 0x000000150c00798e */ /* 0x0001e8000c12e124 */
[----:B------:R-:W2:Y:S02]  /*1390*/  LDG.E R15, desc[UR36][R8.64+0x4] ;  /* 0x00000424080f7981 */ /* 0x000ea4000c1e1900 */
[----:B--2---:R-:W-:-:S05]  /*13a0*/  IMAD.WIDE R14, R15, 0x4, R4 ;  /* 0x000000040f0e7825 */ /* 0x004fca00078e0204 */
        /* <DEDUP_REMOVED lines=9> */
.L_x_15:
[----:B------:R-:W-:Y:S05]  /*1440*/  BSYNC.RECONVERGENT B0 ;  /* 0x0000000000007941 */ /* 0x000fea0003800200 */
.L_x_14:
[----:B------:R-:W-:Y:S05]  /*1450*/  @!P1 BRA `(.L_x_8) ;  /* 0x0000000000409947 */ /* 0x000fea0003800000 */
[----:B------:R-:W1:Y:S01]  /*1460*/  LDCU.64 UR4, c[0x0][0x380] ;  /* 0x00007000ff0477ac */ /* 0x000e620008000a00 */
[----:B0--3--:R-:W0:Y:S01]  /*1470*/  LDC.64 R12, c[0x0][0x388] ;  /* 0x0000e200ff0c7b82 */ /* 0x009e220000000a00 */
[----:B-1----:R-:W-:-:S04]  /*1480*/  LEA R8, P0, R3, UR4, 0x2 ;  /* 0x0000000403087c11 */ /* 0x002fc8000f8010ff */
[----:B------:R-:W-:-:S09]  /*1490*/  LEA.HI.X R9, R3, UR5, R0, 0x2, P0 ;  /* 0x0000000503097c11 */ /* 0x000fd200080f1400 */
.L_x_16:
[----:B--2---:R1:W0:Y:S01]  /*14a0*/  LDG.E R5, desc[UR36][R8.64] ;  /* 0x0000002408057981 */ /* 0x004222000c1e1900 */
[----:B------:R-:W-:Y:S01]  /*14b0*/  IADD3 R10, P0, PT, R10, -0x1, RZ ;  /* 0xffffffff0a0a7810 */ /* 0x000fe20007f1e0ff */
[----:B------:R-:W-:Y:S01]  /*14c0*/  IMAD.MOV.U32 R3, RZ, RZ, 0x1 ;  /* 0x00000001ff037424 */ /* 0x000fe200078e00ff */
[----:B------:R-:W-:Y:S05]  /*14d0*/  YIELD ;  /* 0x0000000000007946 */ /* 0x000fea0003800000 */
[----:B------:R-:W-:Y:S02]  /*14e0*/  IADD3.X R11, PT, PT, R11, -0x1, RZ, P0, !PT ;  /* 0xffffffff0b0b7810 */ /* 0x000fe400007fe4ff */
[----:B------:R-:W-:-:S04]  /*14f0*/  ISETP.NE.U32.AND P0, PT, R10, RZ, PT ;  /* 0x000000ff0a00720c */ /* 0x000fc80003f05070 */
[----:B------:R-:W-:Y:S02]  /*1500*/  ISETP.NE.AND.EX P0, PT, R11, RZ, PT, P0 ;  /* 0x000000ff0b00720c */ /* 0x000fe40003f05300 */
[----:B-1----:R-:W-:-:S04]  /*1510*/  IADD3 R8, P1, PT, R8, 0x4, RZ ;  /* 0x0000000408087810 */ /* 0x002fc80007f3e0ff */
[----:B------:R-:W-:Y:S01]  /*1520*/  IADD3.X R9, PT, PT, RZ, R9, RZ, P1, !PT ;  /* 0x00000009ff097210 */ /* 0x000fe20000ffe4ff */
[----:B0-----:R-:W-:-:S05]  /*1530*/  IMAD.WIDE R4, R5, 0x4, R12 ;  /* 0x0000000405047825 */ /* 0x001fca00078e020c */
[----:B------:R2:W-:Y:S01]  /*1540*/  REDG.E.ADD.STRONG.GPU desc[UR36][R4.64], R3 ;  /* 0x000000030400798e */ /* 0x0005e2000c12e124 */
[----:B------:R-:W-:Y:S05]  /*1550*/  @P0 BRA `(.L_x_16) ;  /* 0xfffffffc00d00947 */ /* 0x000fea000383ffff */
.L_x_8:
[----:B01-3--:R-:W0:Y:S01]  /*1560*/  S2R R16, SR_TID.X ;  /* 0x0000000000107919 */ /* 0x00be220000002100 */
[----:B------:R-:W-:Y:S05]  /*1570*/  WARPSYNC.ALL ;  /* 0x0000000000007948 */ /* 0x000fea0003800000 */
[----:B------:R-:W-:Y:S01]  /*1580*/  BAR.SYNC.DEFER_BLOCKING 0x0 ;  /* 0x0000000000007b1d */ /* 0x000fe20000010000 */
[----:B0-----:R-:W-:-:S13]  /*1590*/  LOP3.LUT P0, RZ, R16, UR40, RZ, 0xfc, !PT ;  /* 0x0000002810ff7c12 */ /* 0x001fda000f80fcff */
[----:B------:R-:W-:Y:S05]  /*15a0*/  @P0 BRA `(.L_x_17) ;  /* 0x0000000800f40947 */ /* 0x000fea0003800000 */
[----:B------:R-:W0:Y:S02]  /*15b0*/  LDC R0, c[0x0][0x394] ;  /* 0x0000e500ff007b82 */ /* 0x000e240000000800 */
[----:B0-----:R-:W-:-:S13]  /*15c0*/  ISETP.GE.AND P0, PT, R0, 0x2, PT ;  /* 0x000000020000780c */ /* 0x001fda0003f06270 */
[----:B------:R-:W-:Y:S05]  /*15d0*/  @!P0 BRA `(.L_x_18) ;  /* 0x0000000800bc8947 */ /* 0x000fea0003800000 */
[----:B--2---:R-:W0:Y:S01]  /*15e0*/  LDC.64 R4, c[0x0][0x388] ;  /* 0x0000e200ff047b82 */ /* 0x004e220000000a00 */
[----:B------:R-:W-:Y:S01]  /*15f0*/  VIADD R3, R0, 0xfffffffe ;  /* 0xfffffffe00037836 */ /* 0x000fe20000000000 */
[----:B------:R-:W-:-:S04]  /*1600*/  MOV R15, 0x1 ;  /* 0x00000001000f7802 */ /* 0x000fc80000000f00 */
[----:B------:R-:W-:Y:S01]  /*1610*/  ISETP.GE.U32.AND P0, PT, R3, 0xf, PT ;  /* 0x0000000f0300780c */ /* 0x000fe20003f06070 */
[----:B------:R-:W-:-:S05]  /*1620*/  VIADD R3, R0, 0xffffffff ;  /* 0xffffffff00037836 */ /* 0x000fca0000000000 */
[----:B------:R-:W-:-:S07]  /*1630*/  LOP3.LUT R26, R3, 0xf, RZ, 0xc0, !PT ;  /* 0x0000000f031a7812 */ /* 0x000fce00078ec0ff */
[----:B------:R-:W-:Y:S05]  /*1640*/  @!P0 BRA `(.L_x_19) ;  /* 0x0000000400088947 */ /* 0x000fea0003800000 */
[----:B------:R-:W-:Y:S01]  /*1650*/  IMAD.MOV.U32 R8, RZ, RZ, 0x20 ;  /* 0x00000020ff087424 */ /* 0x000fe200078e00ff */
[----:B------:R-:W-:Y:S01]  /*1660*/  LOP3.LUT R11, R3, 0xfffffff0, RZ, 0xc0, !PT ;  /* 0xfffffff0030b7812 */ /* 0x000fe200078ec0ff */
[----:B------:R-:W-:Y:S02]  /*1670*/  IMAD.MOV.U32 R9, RZ, RZ, 0x0 ;  /* 0x00000000ff097424 */ /* 0x000fe400078e00ff */
[----:B------:R-:W-:Y:S01]  /*1680*/  IMAD.MOV.U32 R10, RZ, RZ, RZ ;  /* 0x000000ffff0a7224 */ /* 0x000fe200078e00ff */
[----:B------:R-:W-:Y:S01]  /*1690*/  IADD3 R11, PT, PT, -R11, RZ, RZ ;  /* 0x000000ff0b0b7210 */ /* 0x000fe20007ffe1ff */
[----:B0-----:R-:W-:-:S04]  /*16a0*/  IMAD.WIDE.U32 R8, R4, 0x1, R8 ;  /* 0x0000000104087825 */ /* 0x001fc800078e0008 */
[----:B------:R-:W-:Y:S01]  /*16b0*/  IMAD.MOV.U32 R12, RZ, RZ, R8 ;  /* 0x000000ffff0c7224 */ /* 0x000fe200078e0008 */
[----:B------:R-:W-:-:S07]  /*16c0*/  IADD3 R13, PT, PT, R9, R5, RZ ;  /* 0x00000005090d7210 */ /* 0x000fce0007ffe0ff */
.L_x_20:
[----:B0-----:R-:W-:Y:S02]  /*16d0*/  IMAD.MOV.U32 R8, RZ, RZ, R12 ;  /* 0x000000ffff087224 */ /* 0x001fe400078e000c */
[----:B------:R-:W-:-:S05]  /*16e0*/  IMAD.MOV.U32 R9, RZ, RZ, R13 ;  /* 0x000000ffff097224 */ /* 0x000fca00078e000d */
[----:B------:R-:W2:Y:S04]  /*16f0*/  LDG.E R15, desc[UR36][R8.64+-0x20] ;  /* 0xffffe024080f7981 */ /* 0x000ea8000c1e1900 */
[----:B------:R-:W2:Y:S04]  /*1700*/  LDG.E R18, desc[UR36][R8.64+-0x1c] ;  /* 0xffffe42408127981 */ /* 0x000ea8000c1e1900 */
[----:B------:R-:W3:Y:S04]  /*1710*/  LDG.E R20, desc[UR36][R8.64+-0x18] ;  /* 0xffffe82408147981 */ /* 0x000ee8000c1e1900 */
[----:B------:R-:W4:Y:S04]  /*1720*/  LDG.E R25, desc[UR36][R8.64+-0x14] ;  /* 0xffffec2408197981 */ /* 0x000f28000c1e1900 */
[----:B------:R-:W5:Y:S04]  /*1730*/  LDG.E R21, desc[UR36][R8.64+-0x10] ;  /* 0xfffff02408157981 */ /* 0x000f68000c1e1900 */
[----:B------:R-:W5:Y:S04]  /*1740*/  LDG.E R23, desc[UR36][R8.64+-0xc] ;  /* 0xfffff42408177981 */ /* 0x000f68000c1e1900 */
[----:B------:R-:W5:Y:S04]  /*1750*/  LDG.E R28, desc[UR36][R8.64+-0x8] ;  /* 0xfffff824081c7981 */ /* 0x000f68000c1e1900 */
[----:B------:R-:W5:Y:S04]  /*1760*/  LDG.E R24, desc[UR36][R8.64+-0x4] ;  /* 0xfffffc2408187981 */ /* 0x000f68000c1e1900 */
[----:B------:R-:W5:Y:S04]  /*1770*/  LDG.E R22, desc[UR36][R8.64] ;  /* 0x0000002408167981 */ /* 0x000f68000c1e1900 */
[----:B------:R-:W5:Y:S04]  /*1780*/  LDG.E R12, desc[UR36][R8.64+0x4] ;  /* 0x00000424080c7981 */ /* 0x000f68000c1e1900 */
[----:B------:R-:W5:Y:S04]  /*1790*/  LDG.E R13, desc[UR36][R8.64+0x8] ;  /* 0x00000824080d7981 */ /* 0x000f68000c1e1900 */
[----:B------:R-:W5:Y:S04]  /*17a0*/  LDG.E R14, desc[UR36][R8.64+0xc] ;  /* 0x00000c24080e7981 */ /* 0x000f68000c1e1900 */
[----:B------:R-:W5:Y:S01]  /*17b0*/  LDG.E R17, desc[UR36][R8.64+0x14] ;  /* 0x0000142408117981 */ /* 0x000f62000c1e1900 */
[----:B--2---:R-:W-:-:S03]  /*17c0*/  IADD3 R27, PT, PT, R15, R18, RZ ;  /* 0x000000120f1b7210 */ /* 0x004fc60007ffe0ff */
[----:B------:R-:W2:Y:S02]  /*17d0*/  LDG.E R15, desc[UR36][R8.64+0x10] ;  /* 0x00001024080f7981 */ /* 0x000ea4000c1e1900 */
[----:B---3--:R-:W-:Y:S02]  /*17e0*/  IMAD.IADD R19, R27, 0x1, R20 ;  /* 0x000000011b137824 */ /* 0x008fe400078e0214 */
[----:B------:R-:W3:Y:S02]  /*17f0*/  LDG.E R18, desc[UR36][R8.64+0x18] ;  /* 0x0000182408127981 */ /* 0x000ee4000c1e1900 */
[----:B----4-:R-:W-:Y:S02]  /*1800*/  IMAD.IADD R25, R19, 0x1, R25 ;  /* 0x0000000113197824 */ /* 0x010fe400078e0219 */
[----:B------:R0:W-:Y:S04]  /*1810*/  STG.E desc[UR36][R8.64+-0x18], R19 ;  /* 0xffffe81308007986 */ /* 0x0001e8000c101924 */
[----:B------:R-:W4:Y:S04]  /*1820*/  LDG.E R20, desc[UR36][R8.64+0x20] ;  /* 0x0000202408147981 */ /* 0x000f28000c1e1900 */
[----:B------:R-:W-:Y:S04]  /*1830*/  STG.E desc[UR36][R8.64+-0x1c], R27 ;  /* 0xffffe41b08007986 */ /* 0x000fe8000c101924 */
[----:B0-----:R-:W4:Y:S01]  /*1840*/  LDG.E R19, desc[UR36][R8.64+0x1c] ;  /* 0x00001c2408137981 */ /* 0x001f22000c1e1900 */
[----:B-----5:R-:W-:-:S05]  /*1850*/  IADD3 R21, PT, PT, R25, R21, RZ ;  /* 0x0000001519157210 */ /* 0x020fca0007ffe0ff */
[----:B------:R-:W-:Y:S01]  /*1860*/  IMAD.IADD R23, R21, 0x1, R23 ;  /* 0x0000000115177824 */ /* 0x000fe200078e0217 */
[----:B------:R0:W-:Y:S03]  /*1870*/  STG.E desc[UR36][R8.64+-0x14], R25 ;  /* 0xffffec1908007986 */ /* 0x0001e6000c101924 */
[----:B0-----:R-:W-:-:S05]  /*1880*/  IMAD.IADD R25, R23, 0x1, R28 ;  /* 0x0000000117197824 */ /* 0x001fca00078e021c */
[----:B------:R-:W-:-:S05]  /*1890*/  IADD3 R27, PT, PT, R25, R24, RZ ;  /* 0x00000018191b7210 */ /* 0x000fca0007ffe0ff */
[----:B------:R-:W-:-:S04]  /*18a0*/  IMAD.IADD R29, R27, 0x1, R22 ;  /* 0x000000011b1d7824 */ /* 0x000fc800078e0216 */
[----:B------:R-:W-:-:S05]  /*18b0*/  IMAD.IADD R12, R29, 0x1, R12 ;  /* 0x000000011d0c7824 */ /* 0x000fca00078e020c */
[----:B------:R-:W-:-:S05]  /*18c0*/  IADD3 R13, PT, PT, R12, R13, RZ ;  /* 0x0000000d0c0d7210 */ /* 0x000fca0007ffe0ff */
[----:B------:R-:W-:Y:S01]  /*18d0*/  IMAD.IADD R14, R13, 0x1, R14 ;  /* 0x000000010d0e7824 */ /* 0x000fe200078e020e */
[----:B------:R-:W-:Y:S01]  /*18e0*/  STG.E desc[UR36][R8.64+-0x10], R21 ;  /* 0xfffff01508007986 */ /* 0x000fe2000c101924 */
[----:B------:R-:W-:-:S03]  /*18f0*/  VIADD R11, R11, 0x10 ;  /* 0x000000100b0b7836 */ /* 0x000fc60000000000 */
[----:B------:R-:W-:Y:S04]  /*1900*/  STG.E desc[UR36][R8.64+-0xc], R23 ;  /* 0xfffff41708007986 */ /* 0x000fe8000c101924 */
[----:B------:R-:W-:Y:S04]  /*1910*/  STG.E desc[UR36][R8.64+-0x8], R25 ;  /* 0xfffff81908007986 */ /* 0x000fe8000c101924 */
[----:B------:R-:W-:Y:S04]  /*1920*/  STG.E desc[UR36][R8.64+-0x4], R27 ;  /* 0xfffffc1b08007986 */ /* 0x000fe8000c101924 */
[----:B------:R-:W-:Y:S04]  /*1930*/  STG.E desc[UR36][R8.64], R29 ;  /* 0x0000001d08007986 */ /* 0x000fe8000c101924 */
[----:B------:R-:W-:Y:S01]  /*1940*/  STG.E desc[UR36][R8.64+0xc], R14 ;  /* 0x00000c0e08007986 */ /* 0x000fe2000c101924 */
[----:B------:R-:W-:-:S03]  /*1950*/  ISETP.NE.AND P0, PT, R11, RZ, PT ;  /* 0x000000ff0b00720c */ /* 0x000fc60003f05270 */
[----:B------:R0:W-:Y:S01]  /*1960*/  STG.E desc[UR36][R8.64+0x4], R12 ;  /* 0x0000040c08007986 */ /* 0x0001e2000c101924 */
[----:B------:R-:W-:-:S03]  /*1970*/  IADD3 R10, PT, PT, R10, 0x10, RZ ;  /* 0x000000100a0a7810 */ /* 0x000fc60007ffe0ff */
[----:B------:R1:W-:Y:S01]  /*1980*/  STG.E desc[UR36][R8.64+0x8], R13 ;  /* 0x0000080d08007986 */ /* 0x0003e2000c101924 */
[----:B0-----:R-:W-:-:S05]  /*1990*/  IADD3 R12, P1, PT, R8, 0x40, RZ ;  /* 0x00000040080c7810 */ /* 0x001fca0007f3e0ff */
[----:B-1----:R-:W-:Y:S02]  /*19a0*/  IMAD.X R13, RZ, RZ, R9, P1 ;  /* 0x000000ffff0d7224 */ /* 0x002fe400008e0609 */
[----:B--2---:R-:W-:-:S05]  /*19b0*/  IMAD.IADD R15, R14, 0x1, R15 ;  /* 0x000000010e0f7824 */ /* 0x004fca00078e020f */
[----:B------:R-:W-:-:S05]  /*19c0*/  IADD3 R17, PT, PT, R15, R17, RZ ;  /* 0x000000110f117210 */ /* 0x000fca0007ffe0ff */
[----:B---3--:R-:W-:-:S04]  /*19d0*/  IMAD.IADD R18, R17, 0x1, R18 ;  /* 0x0000000111127824 */ /* 0x008fc800078e0212 */
[----:B----4-:R-:W-:-:S05]  /*19e0*/  IMAD.IADD R19, R18, 0x1, R19 ;  /* 0x0000000112137824 */ /* 0x010fca00078e0213 */
[----:B------:R-:W-:Y:S01]  /*19f0*/  IADD3 R21, PT, PT, R19, R20, RZ ;  /* 0x0000001413157210 */ /* 0x000fe20007ffe0ff */
[----:B------:R0:W-:Y:S04]  /*1a00*/  STG.E desc[UR36][R8.64+0x10], R15 ;  /* 0x0000100f08007986 */ /* 0x0001e8000c101924 */
[----:B------:R0:W-:Y:S04]  /*1a10*/  STG.E desc[UR36][R8.64+0x14], R17 ;  /* 0x0000141108007986 */ /* 0x0001e8000c101924 */
[----:B------:R0:W-:Y:S04]  /*1a20*/  STG.E desc[UR36][R8.64+0x18], R18 ;  /* 0x0000181208007986 */ /* 0x0001e8000c101924 */
[----:B------:R0:W-:Y:S04]  /*1a30*/  STG.E desc[UR36][R8.64+0x1c], R19 ;  /* 0x00001c1308007986 */ /* 0x0001e8000c101924 */
[----:B------:R0:W-:Y:S01]  /*1a40*/  STG.E desc[UR36][R8.64+0x20], R21 ;  /* 0x0000201508007986 */ /* 0x0001e2000c101924 */
[----:B------:R-:W-:Y:S05]  /*1a50*/  @P0 BRA `(.L_x_20) ;  /* 0xfffffffc001c0947 */ /* 0x000fea000383ffff */
[----:B0-----:R-:W-:-:S07]  /*1a60*/  VIADD R15, R10, 0x1 ;  /* 0x000000010a0f7836 */ /* 0x001fce0000000000 */
.L_x_19:
[----:B------:R-:W-:-:S13]  /*1a70*/  ISETP.NE.AND P0, PT, R26, RZ, PT ;  /* 0x000000ff1a00720c */ /* 0x000fda0003f05270 */
[----:B------:R-:W-:Y:S05]  /*1a80*/  @!P0 BRA `(.L_x_18) ;  /* 0x0000000400908947 */ /* 0x000fea0003800000 */
[----:B------:R-:W-:Y:S02]  /*1a90*/  ISETP.GE.U32.AND P0, PT, R26, 0x8, PT ;  /* 0x000000081a00780c */ /* 0x000fe40003f06070 */
[----:B------:R-:W-:-:S04]  /*1aa0*/  LOP3.LUT R14, R3, 0x7, RZ, 0xc0, !PT ;  /* 0x00000007030e7812 */ /* 0x000fc800078ec0ff */
[----:B------:R-:W-:-:S07]  /*1ab0*/  ISETP.NE.AND P1, PT, R14, RZ, PT ;  /* 0x000000ff0e00720c */ /* 0x000fce0003f25270 */
[----:B------:R-:W-:Y:S06]  /*1ac0*/  @!P0 BRA `(.L_x_21) ;  /* 0x0000000000bc8947 */ /* 0x000fec0003800000 */
[----:B------:R-:W1:Y:S02]  /*1ad0*/  LDC.64 R12, c[0x0][0x388] ;  /* 0x0000e200ff0c7b82 */ /* 0x000e640000000a00 */
[----:B-1----:R-:W-:-:S04]  /*1ae0*/  IMAD.WIDE R10, R15, 0x4, R12 ;  /* 0x000000040f0a7825 */ /* 0x002fc800078e020c */
[C---:B------:R-:W-:Y:S01]  /*1af0*/  IMAD.WIDE.U32 R8, R15.reuse, 0x4, R12 ;  /* 0x000000040f087825 */ /* 0x040fe200078e000c */
[----:B------:R-:W2:Y:S04]  /*1b00*/  LDG.E R17, desc[UR36][R10.64+-0x4] ;  /* 0xfffffc240a117981 */ /* 0x000ea8000c1e1900 */
[----:B------:R-:W2:Y:S01]  /*1b10*/  LDG.E R18, desc[UR36][R8.64] ;  /* 0x0000002408127981 */ /* 0x000ea2000c1e1900 */
[----:B------:R-:W-:-:S04]  /*1b20*/  VIADD R23, R15, 0x1 ;  /* 0x000000010f177836 */ /* 0x000fc80000000000 */
[----:B------:R-:W-:Y:S01]  /*1b30*/  IMAD.WIDE.U32 R22, R23, 0x4, R12 ;  /* 0x0000000417167825 */ /* 0x000fe200078e000c */
[----:B--2---:R-:W-:-:S05]  /*1b40*/  IADD3 R17, PT, PT, R17, R18, RZ ;  /* 0x0000001211117210 */ /* 0x004fca0007ffe0ff */
[----:B------:R1:W-:Y:S04]  /*1b50*/  STG.E desc[UR36][R8.64], R17 ;  /* 0x0000001108007986 */ /* 0x0003e8000c101924 */
[----:B------:R-:W2:Y:S01]  /*1b60*/  LDG.E R18, desc[UR36][R22.64] ;  /* 0x0000002416127981 */ /* 0x000ea2000c1e1900 */
[----:B------:R-:W-:Y:S02]  /*1b70*/  VIADD R19, R15, 0x2 ;  /* 0x000000020f137836 */ /* 0x000fe40000000000 */
[----:B--2---:R-:W-:Y:S02]  /*1b80*/  IMAD.IADD R25, R17, 0x1, R18 ;  /* 0x0000000111197824 */ /* 0x004fe400078e0212 */
[----:B------:R-:W-:-:S03]  /*1b90*/  IMAD.WIDE.U32 R18, R19, 0x4, R12 ;  /* 0x0000000413127825 */ /* 0x000fc600078e000c */
[----:B------:R2:W-:Y:S04]  /*1ba0*/  STG.E desc[UR36][R22.64], R25 ;  /* 0x0000001916007986 */ /* 0x0005e8000c101924 */
[----:B------:R-:W3:Y:S04]  /*1bb0*/  LDG.E R20, desc[UR36][R10.64+0x4] ;  /* 0x000004240a147981 */ /* 0x000ee8000c1e1900 */
[----:B------:R-:W3:Y:S01]  /*1bc0*/  LDG.E R21, desc[UR36][R18.64] ;  /* 0x0000002412157981 */ /* 0x000ee2000c1e1900 */
[----:B------:R-:W-:Y:S01]  /*1bd0*/  IADD3 R29, PT, PT, R15, 0x3, RZ ;  /* 0x000000030f1d7810 */ /* 0x000fe20007ffe0ff */
[----:B---3--:R-:W-:-:S04]  /*1be0*/  IMAD.IADD R27, R20, 0x1, R21 ;  /* 0x00000001141b7824 */ /* 0x008fc800078e0215 */
[----:B------:R-:W-:Y:S01]  /*1bf0*/  IMAD.WIDE.U32 R20, R29, 0x4, R12 ;  /* 0x000000041d147825 */ /* 0x000fe200078e000c */
[----:B------:R3:W-:Y:S04]  /*1c00*/  STG.E desc[UR36][R18.64], R27 ;  /* 0x0000001b12007986 */ /* 0x0007e8000c101924 */
[----:B-1----:R-:W4:Y:S04]  /*1c10*/  LDG.E R17, desc[UR36][R10.64+0x8] ;  /* 0x000008240a117981 */ /* 0x002f28000c1e1900 */
[----:B------:R-:W4:Y:S01]  /*1c20*/  LDG.E R24, desc[UR36][R20.64] ;  /* 0x0000002414187981 */ /* 0x000f22000c1e1900 */
[----:B------:R-:W-:-:S04]  /*1c30*/  VIADD R29, R15, 0x4 ;  /* 0x000000040f1d7836 */ /* 0x000fc80000000000 */
[----:B--2---:R-:W-:Y:S01]  /*1c40*/  IMAD.WIDE.U32 R22, R29, 0x4, R12 ;  /* 0x000000041d167825 */ /* 0x004fe200078e000c */
[----:B----4-:R-:W-:-:S05]  /*1c50*/  IADD3 R17, PT, PT, R17, R24, RZ ;  /* 0x0000001811117210 */ /* 0x010fca0007ffe0ff */
[----:B------:R1:W-:Y:S04]  /*1c60*/  STG.E desc[UR36][R20.64], R17 ;  /* 0x0000001114007986 */ /* 0x0003e8000c101924 */
[----:B------:R-:W2:Y:S04]  /*1c70*/  LDG.E R24, desc[UR36][R10.64+0xc] ;  /* 0x00000c240a187981 */ /* 0x000ea8000c1e1900 */
[----:B------:R-:W2:Y:S01]  /*1c80*/  LDG.E R25, desc[UR36][R22.64] ;  /* 0x0000002416197981 */ /* 0x000ea2000c1e1900 */
[----:B------:R-:W-:-:S04]  /*1c90*/  VIADD R29, R15, 0x5 ;  /* 0x000000050f1d7836 */ /* 0x000fc80000000000 */
[----:B---3--:R-:W-:-:S04]  /*1ca0*/  IMAD.WIDE.U32 R18, R29, 0x4, R12 ;  /* 0x000000041d127825 */ /* 0x008fc800078e000c */
[----:B--2---:R-:W-:-:S05]  /*1cb0*/  IMAD.IADD R25, R24, 0x1, R25 ;  /* 0x0000000118197824 */ /* 0x004fca00078e0219 */
[----:B------:R2:W-:Y:S04]  /*1cc0*/  STG.E desc[UR36][R22.64], R25 ;  /* 0x0000001916007986 */ /* 0x0005e8000c101924 */
[----:B------:R-:W3:Y:S04]  /*1cd0*/  LDG.E R24, desc[UR36][R10.64+0x10] ;  /* 0x000010240a187981 */ /* 0x000ee8000c1e1900 */
[----:B------:R-:W3:Y:S01]  /*1ce0*/  LDG.E R27, desc[UR36][R18.64] ;  /* 0x00000024121b7981 */ /* 0x000ee2000c1e1900 */
[----:B------:R-:W-:-:S05]  /*1cf0*/  IADD3 R29, PT, PT, R15, 0x6, RZ ;  /* 0x000000060f1d7810 */ /* 0x000fca0007ffe0ff */
[----:B------:R-:W-:-:S04]  /*1d00*/  IMAD.WIDE.U32 R12, R29, 0x4, R12 ;  /* 0x000000041d0c7825 */ /* 0x000fc800078e000c */
[----:B---3--:R-:W-:-:S05]  /*1d10*/  IMAD.IADD R27, R24, 0x1, R27 ;  /* 0x00000001181b7824 */ /* 0x008fca00078e021b */
[----:B------:R2:W-:Y:S04]  /*1d20*/  STG.E desc[UR36][R18.64], R27 ;  /* 0x0000001b12007986 */ /* 0x0005e8000c101924 */
[----:B-1----:R-:W3:Y:S04]  /*1d30*/  LDG.E R17, desc[UR36][R10.64+0x14] ;  /* 0x000014240a117981 */ /* 0x002ee8000c1e1900 */
[----:B------:R-:W3:Y:S02]  /*1d40*/  LDG.E R20, desc[UR36][R12.64] ;  /* 0x000000240c147981 */ /* 0x000ee4000c1e1900 */
[----:B---3--:R-:W-:-:S05]  /*1d50*/  IMAD.IADD R17, R17, 0x1, R20 ;  /* 0x0000000111117824 */ /* 0x008fca00078e0214 */
[----:B------:R2:W-:Y:S04]  /*1d60*/  STG.E desc[UR36][R12.64], R17 ;  /* 0x000000110c007986 */ /* 0x0005e8000c101924 */
[----:B------:R-:W3:Y:S04]  /*1d70*/  LDG.E R20, desc[UR36][R10.64+0x18] ;  /* 0x000018240a147981 */ /* 0x000ee8000c1e1900 */
[----:B------:R-:W3:Y:S01]  /*1d80*/  LDG.E R21, desc[UR36][R8.64+0x1c] ;  /* 0x00001c2408157981 */ /* 0x000ee2000c1e1900 */
[----:B------:R-:W-:Y:S01]  /*1d90*/  VIADD R15, R15, 0x8 ;  /* 0x000000080f0f7836 */ /* 0x000fe20000000000 */
[----:B---3--:R-:W-:-:S05]  /*1da0*/  IADD3 R21, PT, PT, R20, R21, RZ ;  /* 0x0000001514157210 */ /* 0x008fca0007ffe0ff */
[----:B------:R2:W-:Y:S02]  /*1db0*/  STG.E desc[UR36][R8.64+0x1c], R21 ;  /* 0x00001c1508007986 */ /* 0x0005e4000c101924 */
.L_x_21:
[----:B------:R-:W-:Y:S05]  /*1dc0*/  @!P1 BRA `(.L_x_18) ;  /* 0x0000000000c09947 */ /* 0x000fea0003800000 */
[----:B------:R-:W-:Y:S02]  /*1dd0*/  ISETP.GE.U32.AND P0, PT, R14, 0x4, PT ;  /* 0x000000040e00780c */ /* 0x000fe40003f06070 */
[----:B------:R-:W-:-:S04]  /*1de0*/  LOP3.LUT R3, R3, 0x3, RZ, 0xc0, !PT ;  /* 0x0000000303037812 */ /* 0x000fc800078ec0ff */
[----:B------:R-:W-:-:S07]  /*1df0*/  ISETP.NE.AND P1, PT, R3, RZ, PT ;  /* 0x000000ff0300720c */ /* 0x000fce0003f25270 */
[----:B------:R-:W-:Y:S06]  /*1e00*/  @!P0 BRA `(.L_x_22) ;  /* 0x00000000005c8947 */ /* 0x000fec0003800000 */
[----:B--2---:R-:W1:Y:S02]  /*1e10*/  LDC.64 R12, c[0x0][0x388] ;  /* 0x0000e200ff0c7b82 */ /* 0x004e640000000a00 */
        /* <DEDUP_REMOVED lines=9> */
[----:B------:R-:W-:-:S04]  /*1eb0*/  VIADD R23, R15, 0x2 ;  /* 0x000000020f177836 */ /* 0x000fc80000000000 */
[----:B------:R-:W-:-:S04]  /*1ec0*/  IMAD.WIDE.U32 R12, R23, 0x4, R12 ;  /* 0x00000004170c7825 */ /* 0x000fc800078e000c */
[----:B--2---:R-:W-:-:S05]  /*1ed0*/  IMAD.IADD R21, R17, 0x1, R14 ;  /* 0x0000000111157824 */ /* 0x004fca00078e020e */
[----:B------:R3:W-:Y:S04]  /*1ee0*/  STG.E desc[UR36][R18.64], R21 ;  /* 0x0000001512007986 */ /* 0x0007e8000c101924 */
[----:B------:R-:W2:Y:S04]  /*1ef0*/  LDG.E R14, desc[UR36][R10.64+0x4] ;  /* 0x000004240a0e7981 */ /* 0x000ea8000c1e1900 */
[----:B------:R-:W2:Y:S02]  /*1f00*/  LDG.E R23, desc[UR36][R12.64] ;  /* 0x000000240c177981 */ /* 0x000ea4000c1e1900 */
[----:B--2---:R-:W-:-:S05]  /*1f10*/  IADD3 R23, PT, PT, R14, R23, RZ ;  /* 0x000000170e177210 */ /* 0x004fca0007ffe0ff */
[----:B------:R3:W-:Y:S04]  /*1f20*/  STG.E desc[UR36][R12.64], R23 ;  /* 0x000000170c007986 */ /* 0x0007e8000c101924 */
[----:B------:R-:W2:Y:S04]  /*1f30*/  LDG.E R14, desc[UR36][R10.64+0x8] ;  /* 0x000008240a0e7981 */ /* 0x000ea8000c1e1900 */
[----:B-1----:R-:W2:Y:S01]  /*1f40*/  LDG.E R17, desc[UR36][R8.64+0xc] ;  /* 0x00000c2408117981 */ /* 0x002ea2000c1e1900 */
[----:B------:R-:W-:Y:S02]  /*1f50*/  VIADD R15, R15, 0x4 ;  /* 0x000000040f0f7836 */ /* 0x000fe40000000000 */
[----:B--2---:R-:W-:-:S05]  /*1f60*/  IMAD.IADD R17, R14, 0x1, R17 ;  /* 0x000000010e117824 */ /* 0x004fca00078e0211 */
[----:B------:R3:W-:Y:S02]  /*1f70*/  STG.E desc[UR36][R8.64+0xc], R17 ;  /* 0x00000c1108007986 */ /* 0x0007e4000c101924 */
.L_x_22:
[----:B------:R-:W-:Y:S05]  /*1f80*/  @!P1 BRA `(.L_x_18) ;  /* 0x0000000000509947 */ /* 0x000fea0003800000 */
[----:B--23--:R-:W1:Y:S01]  /*1f90*/  LDC.64 R8, c[0x0][0x388] ;  /* 0x0000e200ff087b82 */ /* 0x00ce620000000a00 */
[----:B0-----:R-:W-:Y:S01]  /*1fa0*/  IADD3 R4, P0, PT, R4, -0x4, RZ ;  /* 0xfffffffc04047810 */ /* 0x001fe20007f1e0ff */
[----:B------:R-:W-:-:S03]  /*1fb0*/  IMAD.MOV R3, RZ, RZ, -R3 ;  /* 0x000000ffff037224 */ /* 0x000fc600078e0a03 */
[----:B------:R-:W-:Y:S01]  /*1fc0*/  IADD3.X R5, PT, PT, R5, -0x1, RZ, P0, !PT ;  /* 0xffffffff05057810 */ /* 0x000fe200007fe4ff */
[----:B-1----:R-:W-:-:S04]  /*1fd0*/  IMAD.WIDE.U32 R8, R15, 0x4, R8 ;  /* 0x000000040f087825 */ /* 0x002fc800078e0008 */
[----:B------:R-:W-:Y:S01]  /*1fe0*/  IMAD.MOV.U32 R17, RZ, RZ, R9 ;  /* 0x000000ffff117224 */ /* 0x000fe200078e0009 */
[----:B------:R-:W-:-:S07]  /*1ff0*/  MOV R12, R8 ;  /* 0x00000008000c7202 */ /* 0x000fce0000000f00 */
.L_x_23:
[----:B------:R-:W-:Y:S01]  /*2000*/  IMAD.WIDE R8, R15, 0x4, R4 ;  /* 0x000000040f087825 */ /* 0x000fe200078e0204 */
[----:B-1----:R-:W-:-:S03]  /*2010*/  MOV R10, R12 ;  /* 0x0000000c000a7202 */ /* 0x002fc60000000f00 */
[----:B------:R-:W-:Y:S02]  /*2020*/  IMAD.MOV.U32 R11, RZ, RZ, R17 ;  /* 0x000000ffff0b7224 */ /* 0x000fe400078e0011 */
[----:B------:R-:W2:Y:S04]  /*2030*/  LDG.E R8, desc[UR36][R8.64] ;  /* 0x0000002408087981 */ /* 0x000ea8000c1e1900 */
[----:B------:R-:W2:Y:S01]  /*2040*/  LDG.E R13, desc[UR36][R10.64] ;  /* 0x000000240a0d7981 */ /* 0x000ea2000c1e1900 */
[----:B------:R-:W-:-:S04]  /*2050*/  IADD3 R3, PT, PT, R3, 0x1, RZ ;  /* 0x0000000103037810 */ /* 0x000fc80007ffe0ff */
[----:B------:R-:W-:Y:S02]  /*2060*/  ISETP.NE.AND P0, PT, R3, RZ, PT ;  /* 0x000000ff0300720c */ /* 0x000fe40003f05270 */
[----:B------:R-:W-:Y:S01]  /*2070*/  IADD3 R12, P1, PT, R10, 0x4, RZ ;  /* 0x000000040a0c7810 */ /* 0x000fe20007f3e0ff */
[----:B------:R-:W-:-:S04]  /*2080*/  VIADD R15, R15, 0x1 ;  /* 0x000000010f0f7836 */ /* 0x000fc80000000000 */
[----:B------:R-:W-:Y:S02]  /*2090*/  IMAD.X R17, RZ, RZ, R11, P1 ;  /* 0x000000ffff117224 */ /* 0x000fe400008e060b */
[----:B--2---:R-:W-:-:S05]  /*20a0*/  IMAD.IADD R13, R8, 0x1, R13 ;  /* 0x00000001080d7824 */ /* 0x004fca00078e020d */
[----:B------:R1:W-:Y:S01]  /*20b0*/  STG.E desc[UR36][R10.64], R13 ;  /* 0x0000000d0a007986 */ /* 0x0003e2000c101924 */
[----:B------:R-:W-:Y:S05]  /*20c0*/  @P0 BRA `(.L_x_23) ;  /* 0xfffffffc00cc0947 */ /* 0x000fea000383ffff */
.L_x_18:
[----:B--23--:R-:W2:Y:S01]  /*20d0*/  LDC.64 R8, c[0x0][0x388] ;  /* 0x0000e200ff087b82 */ /* 0x00cea20000000a00 */
[----:B------:R-:W0:Y:S01]  /*20e0*/  LDCU.64 UR4, c[0x4][0x8] ;  /* 0x01000100ff0477ac */ /* 0x000e220008000a00 */
[----:B--2---:R-:W-:-:S06]  /*20f0*/  IMAD.WIDE R8, R0, 0x4, R8 ;  /* 0x0000000400087825 */ /* 0x004fcc00078e0208 */
[----:B------:R-:W2:Y:S01]  /*2100*/  LDG.E R8, desc[UR36][R8.64+-0x4] ;  /* 0xfffffc2408087981 */ /* 0x000ea2000c1e1900 */
[----:B------:R-:W-:Y:S01]  /*2110*/  MOV R0, 0x0 ;  /* 0x0000000000007802 */ /* 0x000fe20000000f00 */
[----:B0-----:R-:W-:Y:S01]  /*2120*/  IMAD.U32 R5, RZ, RZ, UR5 ;  /* 0x00000005ff057e24 */ /* 0x001fe2000f8e00ff */
[----:B------:R-:W-:Y:S02]  /*2130*/  MOV R4, UR4 ;  /* 0x0000000400047c02 */ /* 0x000fe40008000f00 */
[----:B-1----:R0:W1:Y:S02]  /*2140*/  LDC.64 R10, c[0x4][R0] ;  /* 0x01000000000a7b82 */ /* 0x0020640000000a00 */
[----:B-12---:R0:W-:Y:S03]  /*2150*/  STL [R1], R8 ;  /* 0x0000000801007387 */ /* 0x0061e60000100800 */
[----:B------:R-:W-:-:S07]  /*2160*/  LEPC R20, `(.L_x_17) ;  /* 0x000000001014794e */ /* 0x000fce0000000000 */
[----:B0-----:R-:W-:Y:S05]  /*2170*/  CALL.ABS.NOINC R10 ;  /* 0x000000000a007343 */ /* 0x001fea0003c00000 */
.L_x_17:
[----:B------:R-:W2:Y:S01]  /*2180*/  LDC R0, c[0x0][0x394] ;  /* 0x0000e500ff007b82 */ /* 0x000ea20000000800 */
[----:B------:R-:W-:Y:S05]  /*2190*/  WARPSYNC.ALL ;  /* 0x0000000000007948 */ /* 0x000fea0003800000 */
[----:B--2---:R-:W-:Y:S02]  /*21a0*/  SHF.R.S32.HI R3, RZ, 0x1f, R0 ;  /* 0x0000001fff037819 */ /* 0x004fe40000011400 */
[----:B------:R-:W-:Y:S02]  /*21b0*/  BAR.SYNC.DEFER_BLOCKING 0x0 ;  /* 0x0000000000007b1d */ /* 0x000fe40000010000 */
[----:B------:R-:W-:-:S13]  /*21c0*/  ISETP.NE.U32.AND P0, PT, R3, RZ, PT ;  /* 0x000000ff0300720c */ /* 0x000fda0003f05070 */
[----:B------:R-:W-:Y:S05]  /*21d0*/  @P0 BRA `(.L_x_24) ;  /* 0x0000000000500947 */ /* 0x000fea0003800000 */
[----:B------:R-:W0:Y:S01]  /*21e0*/  I2F.U32.RP R7, R2 ;  /* 0x0000000200077306 */ /* 0x000e220000209000 */
[----:B------:R-:W-:-:S07]  /*21f0*/  ISETP.NE.U32.AND P2, PT, R2, RZ, PT ;  /* 0x000000ff0200720c */ /* 0x000fce0003f45070 */
[----:B0-----:R-:W0:Y:S02]  /*2200*/  MUFU.RCP R7, R7 ;  /* 0x0000000700077308 */ /* 0x001e240000001000 */
[----:B0-----:R-:W-:Y:S02]  /*2210*/  VIADD R4, R7, 0xffffffe ;  /* 0x0ffffffe07047836 */ /* 0x001fe40000000000 */
[----:B------:R-:W-:-:S04]  /*2220*/  IMAD.MOV.U32 R7, RZ, RZ, RZ ;  /* 0x000000ffff077224 */ /* 0x000fc800078e00ff */
[----:B------:R0:W1:Y:S02]  /*2230*/  F2I.FTZ.U32.TRUNC.NTZ R5, R4 ;  /* 0x0000000400057305 */ /* 0x000064000021f000 */
[----:B0-----:R-:W-:Y:S01]  /*2240*/  IMAD.MOV.U32 R4, RZ, RZ, RZ ;  /* 0x000000ffff047224 */ /* 0x001fe200078e00ff */
[----:B-1----:R-:W-:-:S05]  /*2250*/  IADD3 R3, PT, PT, RZ, -R5, RZ ;  /* 0x80000005ff037210 */ /* 0x002fca0007ffe0ff */
[----:B------:R-:W-:-:S04]  /*2260*/  IMAD R3, R3, R2, RZ ;  /* 0x0000000203037224 */ /* 0x000fc800078e02ff */
[----:B------:R-:W-:-:S06]  /*2270*/  IMAD.HI.U32 R3, R5, R3, R4 ;  /* 0x0000000305037227 */ /* 0x000fcc00078e0004 */
[----:B------:R-:W-:-:S04]  /*2280*/  IMAD.HI.U32 R6, R3, R0, RZ ;  /* 0x0000000003067227 */ /* 0x000fc800078e00ff */
[----:B------:R-:W-:-:S04]  /*2290*/  IMAD.MOV R3, RZ, RZ, -R6 ;  /* 0x000000ffff037224 */ /* 0x000fc800078e0a06 */
[----:B------:R-:W-:-:S05]  /*22a0*/  IMAD R3, R2, R3, R0 ;  /* 0x0000000302037224 */ /* 0x000fca00078e0200 */
[----:B------:R-:W-:-:S13]  /*22b0*/  ISETP.GE.U32.AND P0, PT, R3, R2, PT ;  /* 0x000000020300720c */ /* 0x000fda0003f06070 */
[----:B------:R-:W-:Y:S01]  /*22c0*/  @P0 IADD3 R3, PT, PT, R3, -R2, RZ ;  /* 0x8000000203030210 */ /* 0x000fe20007ffe0ff */
[----:B------:R-:W-:-:S03]  /*22d0*/  @P0 VIADD R6, R6, 0x1 ;  /* 0x0000000106060836 */ /* 0x000fc60000000000 */
[----:B------:R-:W-:-:S13]  /*22e0*/  ISETP.GE.U32.AND P1, PT, R3, R2, PT ;  /* 0x000000020300720c */ /* 0x000fda0003f26070 */
[----:B------:R-:W-:Y:S02]  /*22f0*/  @P1 IADD3 R6, PT, PT, R6, 0x1, RZ ;  /* 0x0000000106061810 */ /* 0x000fe40007ffe0ff */
[----:B------:R-:W-:Y:S01]  /*2300*/  @!P2 LOP3.LUT R6, RZ, R2, RZ, 0x33, !PT ;  /* 0x00000002ff06a212 */ /* 0x000fe200078e33ff */
[----:B------:R-:W-:Y:S06]  /*2310*/  BRA `(.L_x_25) ;  /* 0x0000000000187947 */ /* 0x000fec0003800000 */
.L_x_24:
[----:B------:R-:W0:Y:S01]  /*2320*/  LDC R8, c[0x0][0x394] ;  /* 0x0000e500ff087b82 */ /* 0x000e220000000800 */
[----:B------:R-:W-:Y:S02]  /*2330*/  MOV R0, R2 ;  /* 0x0000000200007202 */ /* 0x000fe40000000f00 */
[----:B------:R-:W-:-:S07]  /*2340*/  MOV R4, 0x2360 ;  /* 0x0000236000047802 */ /* 0x000fce0000000f00 */
[----:B0-----:R-:W-:Y:S05]  /*2350*/  CALL.REL.NOINC `($__internal_0_$__cuda_sm20_div_u64) ;  /* 0x00000004004c7944 */ /* 0x001fea0003c00000 */
[----:B------:R-:W-:Y:S01]  /*2360*/  IMAD.MOV.U32 R6, RZ, RZ, R13 ;  /* 0x000000ffff067224 */ /* 0x000fe200078e000d */
[----:B------:R-:W-:-:S07]  /*2370*/  MOV R7, R0 ;  /* 0x0000000000077202 */ /* 0x000fce0000000f00 */
.L_x_25:
[----:B------:R-:W-:-:S13]  /*2380*/  ISETP.NE.U32.AND P0, PT, R7, RZ, PT ;  /* 0x000000ff0700720c */ /* 0x000fda0003f05070 */
[----:B------:R-:W-:Y:S05]  /*2390*/  @P0 BRA `(.L_x_26) ;  /* 0x0000000000500947 */ /* 0x000fea0003800000 */
[----:B------:R-:W0:Y:S01]  /*23a0*/  I2F.U32.RP R4, UR39 ;  /* 0x0000002700047d06 */ /* 0x000e220008209000 */
[----:B------:R-:W-:Y:S01]  /*23b0*/  IMAD.MOV.U32 R2, RZ, RZ, RZ ;  /* 0x000000ffff027224 */ /* 0x000fe200078e00ff */
[----:B------:R-:W-:-:S06]  /*23c0*/  ISETP.NE.U32.AND P2, PT, RZ, UR39, PT ;  /* 0x00000027ff007c0c */ /* 0x000fcc000bf45070 */
[----:B0-----:R-:W0:Y:S02]  /*23d0*/  MUFU.RCP R4, R4 ;  /* 0x0000000400047308 */ /* 0x001e240000001000 */
[----:B0-----:R-:W-:-:S06]  /*23e0*/  VIADD R5, R4, 0xffffffe ;  /* 0x0ffffffe04057836 */ /* 0x001fcc0000000000 */
[----:B------:R-:W0:Y:S02]  /*23f0*/  F2I.FTZ.U32.TRUNC.NTZ R3, R5 ;  /* 0x0000000500037305 */ /* 0x000e24000021f000 */
[----:B0-----:R-:W-:-:S05]  /*2400*/  IADD3 R9, PT, PT, RZ, -R3, RZ ;  /* 0x80000003ff097210 */ /* 0x001fca0007ffe0ff */
[----:B------:R-:W-:-:S04]  /*2410*/  IMAD R9, R9, UR39, RZ ;  /* 0x0000002709097c24 */ /* 0x000fc8000f8e02ff */
[----:B------:R-:W-:-:S06]  /*2420*/  IMAD.HI.U32 R9, R3, R9, R2 ;  /* 0x0000000903097227 */ /* 0x000fcc00078e0002 */
[----:B------:R-:W-:-:S05]  /*2430*/  IMAD.HI.U32 R2, R9, R6, RZ ;  /* 0x0000000609027227 */ /* 0x000fca00078e00ff */
[----:B------:R-:W-:-:S05]  /*2440*/  IADD3 R3, PT, PT, -R2, RZ, RZ ;  /* 0x000000ff02037210 */ /* 0x000fca0007ffe1ff */
[----:B------:R-:W-:Y:S02]  /*2450*/  IMAD R0, R3, UR39, R6 ;  /* 0x0000002703007c24 */ /* 0x000fe4000f8e0206 */
[----:B------:R-:W-:-:S03]  /*2460*/  HFMA2 R3, -RZ, RZ, 0, 0 ;  /* 0x00000000ff037431 */ /* 0x000fc600000001ff */
[----:B------:R-:W-:-:S13]  /*2470*/  ISETP.GE.U32.AND P0, PT, R0, UR39, PT ;  /* 0x0000002700007c0c */ /* 0x000fda000bf06070 */
[----:B------:R-:W-:Y:S01]  /*2480*/  @P0 VIADD R0, R0, -UR39 ;  /* 0x8000002700000c36 */ /* 0x000fe20008000000 */
[----:B------:R-:W-:-:S04]  /*2490*/  @P0 IADD3 R2, PT, PT, R2, 0x1, RZ ;  /* 0x0000000102020810 */ /* 0x000fc80007ffe0ff */
[----:B------:R-:W-:-:S13]  /*24a0*/  ISETP.GE.U32.AND P1, PT, R0, UR39, PT ;  /* 0x0000002700007c0c */ /* 0x000fda000bf26070 */
[----:B------:R-:W-:Y:S01]  /*24b0*/  @P1 VIADD R2, R2, 0x1 ;  /* 0x0000000102021836 */ /* 0x000fe20000000000 */
[----:B------:R-:W-:Y:S01]  /*24c0*/  @!P2 LOP3.LUT R2, RZ, UR39, RZ, 0x33, !PT ;  /* 0x00000027ff02ac12 */ /* 0x000fe2000f8e33ff */
[----:B------:R-:W-:Y:S06]  /*24d0*/  BRA `(.L_x_27) ;  /* 0x00000000001c7947 */ /* 0x000fec0003800000 */
.L_x_26:
[----:B------:R-:W-:Y:S01]  /*24e0*/  IMAD.MOV.U32 R8, RZ, RZ, R6 ;  /* 0x000000ffff087224 */ /* 0x000fe200078e0006 */
[----:B------:R-:W-:Y:S01]  /*24f0*/  MOV R3, R7 ;  /* 0x0000000700037202 */ /* 0x000fe20000000f00 */
[----:B------:R-:W-:Y:S01]  /*2500*/  IMAD.U32 R0, RZ, RZ, UR39 ;  /* 0x00000027ff007e24 */ /* 0x000fe2000f8e00ff */
[----:B------:R-:W-:-:S07]  /*2510*/  MOV R4, 0x2530 ;  /* 0x0000253000047802 */ /* 0x000fce0000000f00 */
[----:B------:R-:W-:Y:S05]  /*2520*/  CALL.REL.NOINC `($__internal_0_$__cuda_sm20_div_u64) ;  /* 0x0000000000d87944 */ /* 0x000fea0003c00000 */
[----:B------:R-:W-:Y:S01]  /*2530*/  MOV R2, R13 ;  /* 0x0000000d00027202 */ /* 0x000fe20000000f00 */
[----:B------:R-:W-:-:S07]  /*2540*/  IMAD.MOV.U32 R3, RZ, RZ, R0 ;  /* 0x000000ffff037224 */ /* 0x000fce00078e0000 */
.L_x_27:
[----:B------:R-:W-:Y:S01]  /*2550*/  IMAD R5, R7, UR40, RZ ;  /* 0x0000002807057c24 */ /* 0x000fe2000f8e02ff */
[----:B------:R-:W-:Y:S01]  /*2560*/  BSSY.RECONVERGENT B0, `(.L_x_28) ;  /* 0x0000030000007945 */ /* 0x000fe20003800200 */
[----:B------:R-:W-:-:S05]  /*2570*/  IMAD.WIDE.U32 R6, R6, UR40, RZ ;  /* 0x0000002806067c25 */ /* 0x000fca000f8e00ff */
[----:B------:R-:W-:Y:S01]  /*2580*/  IADD3 R7, PT, PT, R7, R5, RZ ;  /* 0x0000000507077210 */ /* 0x000fe20007ffe0ff */
[----:B------:R-:W-:Y:S02]  /*2590*/  IMAD R5, R3, R16, RZ ;  /* 0x0000001003057224 */ /* 0x000fe400078e02ff */
[----:B------:R-:W-:-:S03]  /*25a0*/  IMAD.WIDE.U32 R6, R16, R2, R6 ;  /* 0x0000000210067225 */ /* 0x000fc600078e0006 */
[-C--:B------:R-:W-:Y:S02]  /*25b0*/  IADD3 R0, P0, PT, R2, R6.reuse, RZ ;  /* 0x0000000602007210 */ /* 0x080fe40007f1e0ff */
[----:B------:R-:W-:Y:S02]  /*25c0*/  SHF.R.S32.HI R2, RZ, 0x1f, R6 ;  /* 0x0000001fff027819 */ /* 0x000fe40000011406 */
[----:B------:R-:W-:Y:S02]  /*25d0*/  IADD3.X R13, PT, PT, R3, R7, R5, P0, !PT ;  /* 0x00000007030d7210 */ /* 0x000fe400007fe405 */
[----:B------:R-:W-:-:S04]  /*25e0*/  ISETP.GT.U32.AND P0, PT, R0, R6, PT ;  /* 0x000000060000720c */ /* 0x000fc80003f04070 */
[----:B------:R-:W-:-:S13]  /*25f0*/  ISETP.GT.U32.AND.EX P0, PT, R13, R2, PT, P0 ;  /* 0x000000020d00720c */ /* 0x000fda0003f04100 */
[----:B------:R-:W-:Y:S05]  /*2600*/  @!P0 BRA `(.L_x_29) ;  /* 0x0000000000948947 */ /* 0x000fea0003800000 */
[----:B------:R-:W-:-:S07]  /*2610*/  IMAD.MOV.U32 R9, RZ, RZ, R6 ;  /* 0x000000ffff097224 */ /* 0x000fce00078e0006 */
.L_x_35:
[----:B------:R-:W-:Y:S01]  /*2620*/  ISETP.NE.AND P0, PT, R9, RZ, PT ;  /* 0x000000ff0900720c */ /* 0x000fe20003f05270 */
[----:B------:R-:W-:-:S12]  /*2630*/  BSSY.RECONVERGENT B1, `(.L_x_30) ;  /* 0x000001d000017945 */ /* 0x000fd80003800200 */
[----:B------:R-:W-:Y:S05]  /*2640*/  @P0 BRA `(.L_x_31) ;  /* 0x0000000000340947 */ /* 0x000fea0003800000 */
[----:B------:R-:W0:Y:S02]  /*2650*/  LDC.64 R2, c[0x0][0x388] ;  /* 0x0000e200ff027b82 */ /* 0x000e240000000a00 */
[----:B0-----:R-:W2:Y:S02]  /*2660*/  LDG.E R4, desc[UR36][R2.64] ;  /* 0x0000002402047981 */ /* 0x001ea4000c1e1900 */
[----:B--2---:R-:W-:-:S13]  /*2670*/  ISETP.GE.AND P0, PT, R4, 0x1, PT ;  /* 0x000000010400780c */ /* 0x004fda0003f06270 */
[----:B------:R-:W-:Y:S05]  /*2680*/  @!P0 BRA `(.L_x_32) ;  /* 0x00000000005c8947 */ /* 0x000fea0003800000 */
[----:B------:R-:W0:Y:S01]  /*2690*/  LDC.64 R6, c[0x0][0x380] ;  /* 0x0000e000ff067b82 */ /* 0x000e220000000a00 */
[----:B------:R-:W-:-:S07]  /*26a0*/  HFMA2 R11, -RZ, RZ, 0, 0 ;  /* 0x00000000ff0b7431 */ /* 0x000fce00000001ff */
.L_x_33:
[----:B0-----:R-:W-:-:S05]  /*26b0*/  IMAD.WIDE.U32 R4, R11, 0x4, R6 ;  /* 0x000000040b047825 */ /* 0x001fca00078e0006 */
[----:B------:R1:W-:Y:S04]  /*26c0*/  STG.E desc[UR36][R4.64], RZ ;  /* 0x000000ff04007986 */ /* 0x0003e8000c101924 */
[----:B------:R-:W2:Y:S01]  /*26d0*/  LDG.E R8, desc[UR36][R2.64] ;  /* 0x0000002402087981 */ /* 0x000ea2000c1e1900 */
[----:B------:R-:W-:-:S05]  /*26e0*/  VIADD R11, R11, 0x1 ;  /* 0x000000010b0b7836 */ /* 0x000fca0000000000 */
[----:B--2---:R-:W-:-:S13]  /*26f0*/  ISETP.GE.AND P0, PT, R11, R8, PT ;  /* 0x000000080b00720c */ /* 0x004fda0003f06270 */
[----:B-1----:R-:W-:Y:S05]  /*2700*/  @!P0 BRA `(.L_x_33) ;  /* 0xfffffffc00e88947 */ /* 0x002fea000383ffff */
[----:B------:R-:W-:Y:S05]  /*2710*/  BRA `(.L_x_32) ;  /* 0x0000000000387947 */ /* 0x000fea0003800000 */
.L_x_31:
[----:B------:R-:W0:Y:S02]  /*2720*/  LDC.64 R4, c[0x0][0x388] ;  /* 0x0000e200ff047b82 */ /* 0x000e240000000a00 */
[----:B0-----:R-:W-:-:S05]  /*2730*/  IMAD.WIDE R4, R9, 0x4, R4 ;  /* 0x0000000409047825 */ /* 0x001fca00078e0204 */
[----:B------:R-:W2:Y:S04]  /*2740*/  LDG.E R2, desc[UR36][R4.64+-0x4] ;  /* 0xfffffc2404027981 */ /* 0x000ea8000c1e1900 */
[----:B------:R-:W2:Y:S02]  /*2750*/  LDG.E R3, desc[UR36][R4.64] ;  /* 0x0000002404037981 */ /* 0x000ea4000c1e1900 */
[----:B--2---:R-:W-:-:S13]  /*2760*/  ISETP.GE.AND P0, PT, R2, R3, PT ;  /* 0x000000030200720c */ /* 0x004fda0003f06270 */
[----:B------:R-:W-:Y:S05]  /*2770*/  @P0 BRA `(.L_x_32) ;  /* 0x0000000000200947 */ /* 0x000fea0003800000 */
[----:B------:R-:W0:Y:S01]  /*2780*/  LDC.64 R6, c[0x0][0x380] ;  /* 0x0000e000ff067b82 */ /* 0x000e220000000a00 */
[----:B------:R-:W-:-:S07]  /*2790*/  MOV R11, R2 ;  /* 0x00000002000b7202 */ /* 0x000fce0000000f00 */
.L_x_34:
[----:B0-----:R-:W-:-:S05]  /*27a0*/  IMAD.WIDE R2, R11, 0x4, R6 ;  /* 0x000000040b027825 */ /* 0x001fca00078e0206 */
[----:B------:R1:W-:Y:S04]  /*27b0*/  STG.E desc[UR36][R2.64], R9 ;  /* 0x0000000902007986 */ /* 0x0003e8000c101924 */
[----:B------:R-:W2:Y:S01]  /*27c0*/  LDG.E R8, desc[UR36][R4.64] ;  /* 0x0000002404087981 */ /* 0x000ea2000c1e1900 */
[----:B------:R-:W-:-:S05]  /*27d0*/  VIADD R11, R11, 0x1 ;  /* 0x000000010b0b7836 */ /* 0x000fca0000000000 */
[----:B--2---:R-:W-:-:S13]  /*27e0*/  ISETP.GE.AND P0, PT, R11, R8, PT ;  /* 0x000000080b00720c */ /* 0x004fda0003f06270 */
[----:B-1----:R-:W-:Y:S05]  /*27f0*/  @!P0 BRA `(.L_x_34) ;  /* 0xfffffffc00e88947 */ /* 0x002fea000383ffff */
.L_x_32:
[----:B------:R-:W-:Y:S05]  /*2800*/  BSYNC.RECONVERGENT B1 ;  /* 0x0000000000017941 */ /* 0x000fea0003800200 */
.L_x_30:
[----:B------:R-:W-:-:S04]  /*2810*/  IADD3 R9, PT, PT, R9, 0x1, RZ ;  /* 0x0000000109097810 */ /* 0x000fc80007ffe0ff */
[----:B------:R-:W-:Y:S02]  /*2820*/  ISETP.GT.U32.AND P0, PT, R0, R9, PT ;  /* 0x000000090000720c */ /* 0x000fe40003f04070 */
[----:B------:R-:W-:-:S04]  /*2830*/  SHF.R.S32.HI R2, RZ, 0x1f, R9 ;  /* 0x0000001fff027819 */ /* 0x000fc80000011409 */
[----:B------:R-:W-:-:S13]  /*2840*/  ISETP.GT.U32.AND.EX P0, PT, R13, R2, PT, P0 ;  /* 0x000000020d00720c */ /* 0x000fda0003f04100 */
[----:B------:R-:W-:Y:S05]  /*2850*/  @P0 BRA `(.L_x_35) ;  /* 0xfffffffc00700947 */ /* 0x000fea000383ffff */
.L_x_29:
[----:B------:R-:W-:Y:S05]  /*2860*/  BSYNC.RECONVERGENT B0 ;  /* 0x0000000000007941 */ /* 0x000fea0003800200 */
.L_x_28:
[----:B------:R-:W-:Y:S06]  /*2870*/  BAR.SYNC.DEFER_BLOCKING 0x0 ;  /* 0x0000000000007b1d */ /* 0x000fec0000010000 */
[----:B------:R-:W-:Y:S05]  /*2880*/  EXIT ;  /* 0x000000000000794d */ /* 0x000fea0003800000 */
        .weak           $__internal_0_$__cuda_sm20_div_u64
        .type           $__internal_0_$__cuda_sm20_div_u64,@function
        .size           $__internal_0_$__cuda_sm20_div_u64,($__internal_1_$__cuda_sm20_rem_u64 - $__internal_0_$__cuda_sm20_div_u64)
$__internal_0_$__cuda_sm20_div_u64:
[----:B------:R-:W-:Y:S01]  /*2890*/  IMAD.U32 R19, RZ, RZ, UR38 ;  /* 0x00000026ff137e24 */ /* 0x000fe2000f8e00ff */
[----:B------:R-:W-:-:S04]  /*28a0*/  MOV R18, R0 ;  /* 0x0000000000127202 */ /* 0x000fc80000000f00 */
[----:B------:R-:W0:Y:S08]  /*28b0*/  I2F.U64.RP R9, R18 ;  /* 0x0000001200097312 */ /* 0x000e300000309000 */
[----:B0-----:R-:W0:Y:S02]  /*28c0*/  MUFU.RCP R9, R9 ;  /* 0x0000000900097308 */ /* 0x001e240000001000 */
[----:B0-----:R-:W-:-:S06]  /*28d0*/  VIADD R10, R9, 0x1ffffffe ;  /* 0x1ffffffe090a7836 */ /* 0x001fcc0000000000 */
[----:B------:R-:W0:Y:S02]  /*28e0*/  F2I.U64.TRUNC R10, R10 ;  /* 0x0000000a000a7311 */ /* 0x000e24000020d800 */
[----:B0-----:R-:W-:-:S04]  /*28f0*/  IMAD.WIDE.U32 R12, R10, R0, RZ ;  /* 0x000000000a0c7225 */ /* 0x001fc800078e00ff */
[----:B------:R-:W-:Y:S01]  /*2900*/  IMAD R13, R10, UR38, R13 ;  /* 0x000000260a0d7c24 */ /* 0x000fe2000f8e020d */
[----:B------:R-:W-:-:S03]  /*2910*/  IADD3 R17, P0, PT, RZ, -R12, RZ ;  /* 0x8000000cff117210 */ /* 0x000fc60007f1e0ff */
[----:B------:R-:W-:Y:S02]  /*2920*/  IMAD R13, R11, R0, R13 ;  /* 0x000000000b0d7224 */ /* 0x000fe400078e020d */
[----:B------:R-:W-:-:S03]  /*2930*/  IMAD.HI.U32 R12, R10, R17, RZ ;  /* 0x000000110a0c7227 */ /* 0x000fc600078e00ff */
[----:B------:R-:W-:Y:S01]  /*2940*/  IADD3.X R21, PT, PT, RZ, ~R13, RZ, P0, !PT ;  /* 0x8000000dff157210 */ /* 0x000fe200007fe4ff */
[----:B------:R-:W-:-:S04]  /*2950*/  IMAD.MOV.U32 R13, RZ, RZ, R10 ;  /* 0x000000ffff0d7224 */ /* 0x000fc800078e000a */
[----:B------:R-:W-:-:S04]  /*2960*/  IMAD.WIDE.U32 R12, P0, R10, R21, R12 ;  /* 0x000000150a0c7225 */ /* 0x000fc8000780000c */
[C---:B------:R-:W-:Y:S02]  /*2970*/  IMAD R19, R11.reuse, R21, RZ ;  /* 0x000000150b137224 */ /* 0x040fe400078e02ff */
[----:B------:R-:W-:-:S04]  /*2980*/  IMAD.HI.U32 R12, P1, R11, R17, R12 ;  /* 0x000000110b0c7227 */ /* 0x000fc8000782000c */
[----:B------:R-:W-:Y:S01]  /*2990*/  IMAD.HI.U32 R9, R11, R21, RZ ;  /* 0x000000150b097227 */ /* 0x000fe200078e00ff */
[----:B------:R-:W-:-:S04]  /*29a0*/  IADD3 R13, P2, PT, R19, R12, RZ ;  /* 0x0000000c130d7210 */ /* 0x000fc80007f5e0ff */
[----:B------:R-:W-:Y:S01]  /*29b0*/  IADD3.X R9, PT, PT, R9, R11, RZ, P0, !PT ;  /* 0x0000000b09097210 */ /* 0x000fe200007fe4ff */
[----:B------:R-:W-:-:S03]  /*29c0*/  IMAD.WIDE.U32 R10, R13, R0, RZ ;  /* 0x000000000d0a7225 */ /* 0x000fc600078e00ff */
[----:B------:R-:W-:Y:S01]  /*29d0*/  IADD3.X R9, PT, PT, RZ, RZ, R9, P2, P1 ;  /* 0x000000ffff097210 */ /* 0x000fe200017e2409 */
[----:B------:R-:W-:Y:S01]  /*29e0*/  IMAD R11, R13, UR38, R11 ;  /* 0x000000260d0b7c24 */ /* 0x000fe2000f8e020b */
[----:B------:R-:W-:-:S03]  /*29f0*/  IADD3 R17, P0, PT, RZ, -R10, RZ ;  /* 0x8000000aff117210 */ /* 0x000fc60007f1e0ff */
[----:B------:R-:W-:Y:S02]  /*2a00*/  IMAD R11, R9, R0, R11 ;  /* 0x00000000090b7224 */ /* 0x000fe400078e020b */
[----:B------:R-:W-:-:S04]  /*2a10*/  IMAD.HI.U32 R12, R13, R17, RZ ;  /* 0x000000110d0c7227 */ /* 0x000fc800078e00ff */
[----:B------:R-:W-:Y:S02]  /*2a20*/  IMAD.X R10, RZ, RZ, ~R11, P0 ;  /* 0x000000ffff0a7224 */ /* 0x000fe400000e0e0b */
[----:B------:R-:W-:Y:S02]  /*2a30*/  IMAD.MOV.U32 R11, RZ, RZ, RZ ;  /* 0x000000ffff0b7224 */ /* 0x000fe400078e00ff */
[----:B------:R-:W-:-:S04]  /*2a40*/  IMAD.WIDE.U32 R12, P0, R13, R10, R12 ;  /* 0x0000000a0d0c7225 */ /* 0x000fc8000780000c */
[C---:B------:R-:W-:Y:S02]  /*2a50*/  IMAD R18, R9.reuse, R10, RZ ;  /* 0x0000000a09127224 */ /* 0x040fe400078e02ff */
[----:B------:R-:W-:-:S04]  /*2a60*/  IMAD.HI.U32 R13, P1, R9, R17, R12 ;  /* 0x00000011090d7227 */ /* 0x000fc8000782000c */
[----:B------:R-:W-:Y:S01]  /*2a70*/  IMAD.HI.U32 R10, R9, R10, RZ ;  /* 0x0000000a090a7227 */ /* 0x000fe200078e00ff */
[----:B------:R-:W-:-:S04]  /*2a80*/  IADD3 R13, P2, PT, R18, R13, RZ ;  /* 0x0000000d120d7210 */ /* 0x000fc80007f5e0ff */
[----:B------:R-:W-:Y:S01]  /*2a90*/  IADD3.X R9, PT, PT, R10, R9, RZ, P0, !PT ;  /* 0x000000090a097210 */ /* 0x000fe200007fe4ff */
[----:B------:R-:W-:-:S03]  /*2aa0*/  IMAD.HI.U32 R10, R13, R8, RZ ;  /* 0x000000080d0a7227 */ /* 0x000fc600078e00ff */
[----:B------:R-:W-:Y:S01]  /*2ab0*/  IADD3.X R9, PT, PT, RZ, RZ, R9, P2, P1 ;  /* 0x000000ffff097210 */ /* 0x000fe200017e2409 */
[----:B------:R-:W-:-:S04]  /*2ac0*/  IMAD.WIDE.U32 R10, R13, R3, R10 ;  /* 0x000000030d0a7225 */ /* 0x000fc800078e000a */
[C---:B------:R-:W-:Y:S02]  /*2ad0*/  IMAD R13, R9.reuse, R3, RZ ;  /* 0x00000003090d7224 */ /* 0x040fe400078e02ff */
[----:B------:R-:W-:-:S04]  /*2ae0*/  IMAD.HI.U32 R10, P0, R9, R8, R10 ;  /* 0x00000008090a7227 */ /* 0x000fc8000780000a */
[----:B------:R-:W-:Y:S01]  /*2af0*/  IMAD.HI.U32 R9, R9, R3, RZ ;  /* 0x0000000309097227 */ /* 0x000fe200078e00ff */
[----:B------:R-:W-:-:S04]  /*2b00*/  IADD3 R13, P1, PT, R13, R10, RZ ;  /* 0x0000000a0d0d7210 */ /* 0x000fc80007f3e0ff */
[----:B------:R-:W-:Y:S01]  /*2b10*/  IADD3.X R9, PT, PT, R9, RZ, RZ, P0, !PT ;  /* 0x000000ff09097210 */ /* 0x000fe200007fe4ff */
[----:B------:R-:W-:-:S04]  /*2b20*/  IMAD.WIDE.U32 R10, R13, R0, RZ ;  /* 0x000000000d0a7225 */ /* 0x000fc800078e00ff */
[----:B------:R-:W-:Y:S01]  /*2b30*/  IMAD.X R9, RZ, RZ, R9, P1 ;  /* 0x000000ffff097224 */ /* 0x000fe200008e0609 */
[----:B------:R-:W-:Y:S01]  /*2b40*/  IADD3 R19, P1, PT, -R10, R8, RZ ;  /* 0x000000080a137210 */ /* 0x000fe20007f3e1ff */
[----:B------:R-:W-:-:S03]  /*2b50*/  IMAD R11, R13, UR38, R11 ;  /* 0x000000260d0b7c24 */ /* 0x000fc6000f8e020b */
[-C--:B------:R-:W-:Y:S01]  /*2b60*/  ISETP.GE.U32.AND P0, PT, R19, R0.reuse, PT ;  /* 0x000000001300720c */ /* 0x080fe20003f06070 */
[----:B------:R-:W-:-:S05]  /*2b70*/  IMAD R10, R9, R0, R11 ;  /* 0x00000000090a7224 */ /* 0x000fca00078e020b */
[----:B------:R-:W-:Y:S02]  /*2b80*/  IADD3.X R18, PT, PT, ~R10, R3, RZ, P1, !PT ;  /* 0x000000030a127210 */ /* 0x000fe40000ffe5ff */
[----:B------:R-:W-:Y:S02]  /*2b90*/  IADD3 R10, P2, PT, R13, 0x1, RZ ;  /* 0x000000010d0a7810 */ /* 0x000fe40007f5e0ff */
[-C--:B------:R-:W-:Y:S02]  /*2ba0*/  IADD3 R11, P1, PT, -R0, R19.reuse, RZ ;  /* 0x00000013000b7210 */ /* 0x080fe40007f3e1ff */
[C---:B------:R-:W-:Y:S01]  /*2bb0*/  ISETP.GE.U32.AND.EX P0, PT, R18.reuse, UR38, PT, P0 ;  /* 0x0000002612007c0c */ /* 0x040fe2000bf06100 */
[----:B------:R-:W-:Y:S01]  /*2bc0*/  IMAD.X R12, RZ, RZ, R9, P2 ;  /* 0x000000ffff0c7224 */ /* 0x000fe200010e0609 */
[----:B------:R-:W-:Y:S02]  /*2bd0*/  IADD3.X R17, PT, PT, R18, ~UR38, RZ, P1, !PT ;  /* 0x8000002612117c10 */ /* 0x000fe40008ffe4ff */
[----:B------:R-:W-:-:S02]  /*2be0*/  SEL R11, R11, R19, P0 ;  /* 0x000000130b0b7207 */ /* 0x000fc40000000000 */
[----:B------:R-:W-:Y:S02]  /*2bf0*/  SEL R10, R10, R13, P0 ;  /* 0x0000000d0a0a7207 */ /* 0x000fe40000000000 */
[----:B------:R-:W-:Y:S02]  /*2c00*/  SEL R17, R17, R18, P0 ;  /* 0x0000001211117207 */ /* 0x000fe40000000000 */
[----:B------:R-:W-:Y:S02]  /*2c10*/  SEL R9, R12, R9, P0 ;  /* 0x000000090c097207 */ /* 0x000fe40000000000 */
[----:B------:R-:W-:Y:S01]  /*2c20*/  ISETP.GE.U32.AND P0, PT, R11, R0, PT ;  /* 0x000000000b00720c */ /* 0x000fe20003f06070 */
[----:B------:R-:W-:Y:S01]  /*2c30*/  HFMA2 R11, -RZ, RZ, 0, 0 ;  /* 0x00000000ff0b7431 */ /* 0x000fe200000001ff */
[----:B------:R-:W-:Y:S02]  /*2c40*/  IADD3 R13, P2, PT, R10, 0x1, RZ ;  /* 0x000000010a0d7810 */ /* 0x000fe40007f5e0ff */
[----:B------:R-:W-:-:S02]  /*2c50*/  ISETP.GE.U32.AND.EX P0, PT, R17, UR38, PT, P0 ;  /* 0x0000002611007c0c */ /* 0x000fc4000bf06100 */
[----:B------:R-:W-:Y:S02]  /*2c60*/  ISETP.NE.U32.AND P1, PT, R0, RZ, PT ;  /* 0x000000ff0000720c */ /* 0x000fe40003f25070 */
[-C--:B------:R-:W-:Y:S02]  /*2c70*/  IADD3.X R0, PT, PT, RZ, R9.reuse, RZ, P2, !PT ;  /* 0x00000009ff007210 */ /* 0x080fe400017fe4ff */
[----:B------:R-:W-:Y:S01]  /*2c80*/  SEL R13, R13, R10, P0 ;  /* 0x0000000a0d0d7207 */ /* 0x000fe20000000000 */
[----:B------:R-:W-:Y:S01]  /*2c90*/  IMAD.MOV.U32 R10, RZ, RZ, R4 ;  /* 0x000000ffff0a7224 */ /* 0x000fe200078e0004 */
[----:B------:R-:W-:Y:S02]  /*2ca0*/  ISETP.NE.AND.EX P1, PT, RZ, UR38, PT, P1 ;  /* 0x00000026ff007c0c */ /* 0x000fe4000bf25310 */
[----:B------:R-:W-:Y:S02]  /*2cb0*/  SEL R0, R0, R9, P0 ;  /* 0x0000000900007207 */ /* 0x000fe40000000000 */
[----:B------:R-:W-:-:S02]  /*2cc0*/  SEL R13, R13, 0xffffffff, P1 ;  /* 0xffffffff0d0d7807 */ /* 0x000fc40000800000 */
[----:B------:R-:W-:Y:S01]  /*2cd0*/  SEL R0, R0, 0xffffffff, P1 ;  /* 0xffffffff00007807 */ /* 0x000fe20000800000 */
[----:B------:R-:W-:Y:S06]  /*2ce0*/  RET.REL.NODEC R10 `(_Z9CountSortPiS_ii) ;  /* 0xffffffd00ac47950 */ /* 0x000fec0003c3ffff */
        .weak           $__internal_1_$__cuda_sm20_rem_u64
        .type           $__internal_1_$__cuda_sm20_rem_u64,@function
        .size           $__internal_1_$__cuda_sm20_rem_u64,(.L_x_38 - $__internal_1_$__cuda_sm20_rem_u64)
$__internal_1_$__cuda_sm20_rem_u64:
[----:B------:R-:W-:-:S06]  /*2cf0*/  IMAD.MOV.U32 R3, RZ, RZ, RZ ;  /* 0x000000ffff037224 */ /* 0x000fcc00078e00ff */
[----:B------:R-:W0:Y:S08]  /*2d00*/  I2F.U64.RP R3, R2 ;  /* 0x0000000200037312 */ /* 0x000e300000309000 */
[----:B0-----:R-:W0:Y:S02]  /*2d10*/  MUFU.RCP R4, R3 ;  /* 0x0000000300047308 */ /* 0x001e240000001000 */
[----:B0-----:R-:W-:-:S06]  /*2d20*/  IADD3 R4, PT, PT, R4, 0x1ffffffe, RZ ;  /* 0x1ffffffe04047810 */ /* 0x001fcc0007ffe0ff */
[----:B------:R-:W0:Y:S02]  /*2d30*/  F2I.U64.TRUNC R4, R4 ;  /* 0x0000000400047311 */ /* 0x000e24000020d800 */
[----:B0-----:R-:W-:-:S04]  /*2d40*/  IMAD.WIDE.U32 R8, R4, R2, RZ ;  /* 0x0000000204087225 */ /* 0x001fc800078e00ff */
[----:B------:R-:W-:Y:S01]  /*2d50*/  IMAD R9, R5, R2, R9 ;  /* 0x0000000205097224 */ /* 0x000fe200078e0209 */
[----:B------:R-:W-:-:S05]  /*2d60*/  IADD3 R11, P0, PT, RZ, -R8, RZ ;  /* 0x80000008ff0b7210 */ /* 0x000fca0007f1e0ff */
[----:B------:R-:W-:-:S04]  /*2d70*/  IMAD.HI.U32 R8, R4, R11, RZ ;  /* 0x0000000b04087227 */ /* 0x000fc800078e00ff */
[----:B------:R-:W-:Y:S01]  /*2d80*/  IMAD.X R13, RZ, RZ, ~R9, P0 ;  /* 0x000000ffff0d7224 */ /* 0x000fe200000e0e09 */
[----:B------:R-:W-:-:S03]  /*2d90*/  MOV R9, R4 ;  /* 0x0000000400097202 */ /* 0x000fc60000000f00 */
[-C--:B------:R-:W-:Y:S02]  /*2da0*/  IMAD R15, R5, R13.reuse, RZ ;  /* 0x0000000d050f7224 */ /* 0x080fe400078e02ff */
[----:B------:R-:W-:-:S04]  /*2db0*/  IMAD.WIDE.U32 R8, P0, R4, R13, R8 ;  /* 0x0000000d04087225 */ /* 0x000fc80007800008 */
[----:B------:R-:W-:-:S04]  /*2dc0*/  IMAD.HI.U32 R3, R5, R13, RZ ;  /* 0x0000000d05037227 */ /* 0x000fc800078e00ff */
[----:B------:R-:W-:-:S04]  /*2dd0*/  IMAD.HI.U32 R8, P1, R5, R11, R8 ;  /* 0x0000000b05087227 */ /* 0x000fc80007820008 */
[----:B------:R-:W-:Y:S01]  /*2de0*/  IMAD.X R3, R3, 0x1, R5, P0 ;  /* 0x0000000103037824 */ /* 0x000fe200000e0605 */
[----:B------:R-:W-:-:S04]  /*2df0*/  IADD3 R9, P2, PT, R15, R8, RZ ;  /* 0x000000080f097210 */ /* 0x000fc80007f5e0ff */
[----:B------:R-:W-:Y:S01]  /*2e00*/  IADD3.X R11, PT, PT, RZ, RZ, R3, P2, P1 ;  /* 0x000000ffff0b7210 */ /* 0x000fe200017e2403 */
[----:B------:R-:W-:Y:S01]  /*2e10*/  IMAD.WIDE.U32 R4, R9, R2, RZ ;  /* 0x0000000209047225 */ /* 0x000fe200078e00ff */
[----:B------:R-:W0:Y:S02]  /*2e20*/  LDC R3, c[0x0][0x390] ;  /* 0x0000e400ff037b82 */ /* 0x000e240000000800 */
[----:B------:R-:W-:Y:S01]  /*2e30*/  IADD3 R13, P0, PT, RZ, -R4, RZ ;  /* 0x80000004ff0d7210 */ /* 0x000fe20007f1e0ff */
[----:B------:R-:W-:-:S04]  /*2e40*/  IMAD R4, R11, R2, R5 ;  /* 0x000000020b047224 */ /* 0x000fc800078e0205 */
[----:B------:R-:W-:Y:S01]  /*2e50*/  IMAD.HI.U32 R8, R9, R13, RZ ;  /* 0x0000000d09087227 */ /* 0x000fe200078e00ff */
[----:B------:R-:W-:-:S05]  /*2e60*/  IADD3.X R4, PT, PT, RZ, ~R4, RZ, P0, !PT ;  /* 0x80000004ff047210 */ /* 0x000fca00007fe4ff */
[----:B------:R-:W-:-:S04]  /*2e70*/  IMAD.WIDE.U32 R8, P0, R9, R4, R8 ;  /* 0x0000000409087225 */ /* 0x000fc80007800008 */
[C---:B------:R-:W-:Y:S02]  /*2e80*/  IMAD R5, R11.reuse, R4, RZ ;  /* 0x000000040b057224 */ /* 0x040fe400078e02ff */
[----:B------:R-:W-:-:S04]  /*2e90*/  IMAD.HI.U32 R8, P1, R11, R13, R8 ;  /* 0x0000000d0b087227 */ /* 0x000fc80007820008 */
[----:B------:R-:W-:Y:S01]  /*2ea0*/  IMAD.HI.U32 R4, R11, R4, RZ ;  /* 0x000000040b047227 */ /* 0x000fe200078e00ff */
[----:B------:R-:W-:-:S03]  /*2eb0*/  IADD3 R8, P2, PT, R5, R8, RZ ;  /* 0x0000000805087210 */ /* 0x000fc60007f5e0ff */
[----:B------:R-:W-:Y:S02]  /*2ec0*/  HFMA2 R5, -RZ, RZ, 0, 0 ;  /* 0x00000000ff057431 */ /* 0x000fe400000001ff */
[----:B------:R-:W-:Y:S02]  /*2ed0*/  IMAD.X R11, R4, 0x1, R11, P0 ;  /* 0x00000001040b7824 */ /* 0x000fe400000e060b */
[----:B0-----:R-:W-:-:S03]  /*2ee0*/  IMAD.HI.U32 R4, R8, R3, RZ ;  /* 0x0000000308047227 */ /* 0x001fc600078e00ff */
[----:B------:R-:W-:Y:S01]  /*2ef0*/  IADD3.X R11, PT, PT, RZ, RZ, R11, P2, P1 ;  /* 0x000000ffff0b7210 */ /* 0x000fe200017e240b */
[----:B------:R-:W-:-:S04]  /*2f00*/  IMAD.WIDE.U32 R4, R8, UR6, R4 ;  /* 0x0000000608047c25 */ /* 0x000fc8000f8e0004 */
[C---:B------:R-:W-:Y:S02]  /*2f10*/  IMAD R8, R11.reuse, UR6, RZ ;  /* 0x000000060b087c24 */ /* 0x040fe4000f8e02ff */
[----:B------:R-:W-:-:S04]  /*2f20*/  IMAD.HI.U32 R5, P0, R11, R3, R4 ;  /* 0x000000030b057227 */ /* 0x000fc80007800004 */
[----:B------:R-:W-:Y:S01]  /*2f30*/  IMAD.HI.U32 R4, R11, UR6, RZ ;  /* 0x000000060b047c27 */ /* 0x000fe2000f8e00ff */
[----:B------:R-:W-:-:S03]  /*2f40*/  IADD3 R5, P1, PT, R8, R5, RZ ;  /* 0x0000000508057210 */ /* 0x000fc60007f3e0ff */
[----:B------:R-:W-:-:S05]  /*2f50*/  IMAD.X R4, RZ, RZ, R4, P0 ;  /* 0x000000ffff047224 */ /* 0x000fca00000e0604 */
[----:B------:R-:W-:Y:S01]  /*2f60*/  IADD3.X R9, PT, PT, RZ, R4, RZ, P1, !PT ;  /* 0x00000004ff097210 */ /* 0x000fe20000ffe4ff */
[----:B------:R-:W-:-:S04]  /*2f70*/  IMAD.WIDE.U32 R4, R5, R2, RZ ;  /* 0x0000000205047225 */ /* 0x000fc800078e00ff */
[----:B------:R-:W-:Y:S01]  /*2f80*/  IMAD R9, R9, R2, R5 ;  /* 0x0000000209097224 */ /* 0x000fe200078e0205 */
[----:B------:R-:W-:-:S04]  /*2f90*/  IADD3 R5, P0, PT, -R4, R3, RZ ;  /* 0x0000000304057210 */ /* 0x000fc80007f1e1ff */
[----:B------:R-:W-:Y:S02]  /*2fa0*/  IADD3.X R9, PT, PT, ~R9, UR6, RZ, P0, !PT ;  /* 0x0000000609097c10 */ /* 0x000fe400087fe5ff */
[----:B------:R-:W-:Y:S02]  /*2fb0*/  ISETP.GE.U32.AND P0, PT, R5, R2, PT ;  /* 0x000000020500720c */ /* 0x000fe40003f06070 */
[-C--:B------:R-:W-:Y:S02]  /*2fc0*/  IADD3 R3, P1, PT, -R2, R5.reuse, RZ ;  /* 0x0000000502037210 */ /* 0x080fe40007f3e1ff */
[C---:B------:R-:W-:Y:S02]  /*2fd0*/  ISETP.GE.U32.AND.EX P0, PT, R9.reuse, RZ, PT, P0 ;  /* 0x000000ff0900720c */ /* 0x040fe40003f06100 */
[----:B------:R-:W-:Y:S02]  /*2fe0*/  IADD3.X R4, PT, PT, R9, -0x1, RZ, P1, !PT ;  /* 0xffffffff09047810 */ /* 0x000fe40000ffe4ff */
[----:B------:R-:W-:-:S02]  /*2ff0*/  SEL R3, R3, R5, P0 ;  /* 0x0000000503037207 */ /* 0x000fc40000000000 */
[----:B------:R-:W-:Y:S02]  /*3000*/  SEL R4, R4, R9, P0 ;  /* 0x0000000904047207 */ /* 0x000fe40000000000 */
[----:B------:R-:W-:Y:S02]  /*3010*/  ISETP.GE.U32.AND P0, PT, R3, R2, PT ;  /* 0x000000020300720c */ /* 0x000fe40003f06070 */
[----:B------:R-:W-:Y:S02]  /*3020*/  IADD3 R14, P2, PT, -R2, R3, RZ ;  /* 0x00000003020e7210 */ /* 0x000fe40007f5e1ff */
[C---:B------:R-:W-:Y:S02]  /*3030*/  ISETP.GE.U32.AND.EX P0, PT, R4.reuse, RZ, PT, P0 ;  /* 0x000000ff0400720c */ /* 0x040fe40003f06100 */
[----:B------:R-:W-:Y:S02]  /*3040*/  IADD3.X R15, PT, PT, R4, -0x1, RZ, P2, !PT ;  /* 0xffffffff040f7810 */ /* 0x000fe400017fe4ff */
[----:B------:R-:W-:-:S02]  /*3050*/  ISETP.NE.U32.AND P1, PT, R2, RZ, PT ;  /* 0x000000ff0200720c */ /* 0x000fc40003f25070 */
[----:B------:R-:W-:Y:S01]  /*3060*/  SEL R15, R15, R4, P0 ;  /* 0x000000040f0f7207 */ /* 0x000fe20000000000 */
[----:B------:R-:W-:Y:S01]  /*3070*/  IMAD.MOV.U32 R4, RZ, RZ, R0 ;  /* 0x000000ffff047224 */ /* 0x000fe200078e0000 */
[----:B------:R-:W-:Y:S02]  /*3080*/  MOV R5, 0x0 ;  /* 0x0000000000057802 */ /* 0x000fe40000000f00 */
[----:B------:R-:W-:Y:S02]  /*3090*/  ISETP.NE.AND.EX P1, PT, RZ, RZ, PT, P1 ;  /* 0x000000ffff00720c */ /* 0x000fe40003f25310 */
[----:B------:R-:W-:Y:S02]  /*30a0*/  SEL R14, R14, R3, P0 ;  /* 0x000000030e0e7207 */ /* 0x000fe40000000000 */
[----:B------:R-:W-:Y:S02]  /*30b0*/  SEL R15, R15, 0xffffffff, P1 ;  /* 0xffffffff0f0f7807 */ /* 0x000fe40000800000 */
[----:B------:R-:W-:Y:S01]  /*30c0*/  SEL R14, R14, 0xffffffff, P1 ;  /* 0xffffffff0e0e7807 */ /* 0x000fe20000800000 */
[----:B------:R-:W-:Y:S06]  /*30d0*/  RET.REL.NODEC R4 `(_Z9CountSortPiS_ii) ;  /* 0xffffffcc04c87950 */ /* 0x000fec0003c3ffff */
.L_x_36:
[----:B------:R-:W-:-:S00]  /*30e0*/  BRA `(.L_x_36) ;  /* 0xfffffffc00fc7947 */ /* 0x000fc0000383ffff */
[----:B------:R-:W-:-:S00]  /*30f0*/  NOP ;  /* 0x0000000000007918 */ /* 0x000fc00000000000 */
        /* <DEDUP_REMOVED lines=8> */
.L_x_38:


//--------------------- .nv.global.init           --------------------------
	.section	.nv.global.init,"aw",@progbits
.nv.global.init:
	.type		$str,@object
	.size		$str,(.L_0 - $str)
$str:
        /*0000*/ 	.byte	0x25, 0x64, 0x0a, 0x00
.L_0:


//--------------------- .nv.shared.reserved.0     --------------------------
	.section	.nv.shared.reserved.0,"aw",@nobits
	.weak		__nv_reservedSMEM_offset_0_alias
	.size		__nv_reservedSMEM_offset_0_alias, 0, 64
	.other		__nv_reservedSMEM_offset_0_alias,@"STO_CUDA_RESERVED_SHARED STV_DEFAULT"
__nv_reservedSMEM_offset_0_alias:
	.zero		0
	.zero		64


//--------------------- .nv.constant0._Z9CountSortPiS_ii --------------------------
	.section	.nv.constant0._Z9CountSortPiS_ii,"a",@progbits
	.sectionflags	@""
	.align	4
.nv.constant0._Z9CountSortPiS_ii:
	.zero		920


//--------------------- SYMBOLS --------------------------

	.type		.nv.reservedSmem.offset0,@object
	.size		.nv.reservedSmem.offset0,0x4
	.type		vprintf,@function
